	.target	sm_90a

	.elftype	@"ET_EXEC"


//--------------------- .note.nv.tkinfo           --------------------------
	.section	.note.nv.tkinfo,"",@"SHT_NOTE"
	.sectionflags	@"SHF_NOTE_NV_TKINFO"
	.tkinfo
        /*0018*/ 	.word	0x00000002
        /*0030*/ 	.string	""
        /*0030*/ 	.string	"ptxas"
        /*0030*/ 	.string	"Cuda compilation tools, release 13.0, V13.0.88"
        /*0030*/ 	.string	"Build cuda_13.0.r13.0/compiler.36424714_0"
        /*0030*/ 	.string	"-arch sm_90a -m 64 "



//--------------------- .note.nv.cuinfo           --------------------------
	.section	.note.nv.cuinfo,"",@"SHT_NOTE"
	.sectionflags	@"SHF_NOTE_NV_CUINFO"
        /*0018*/ 	.short	0x0002
        /*001a*/ 	.short	0x005a
        /*001c*/ 	.short	0x0082
	.zero		2


//--------------------- .nv.info                  --------------------------
	.section	.nv.info,"",@"SHT_CUDA_INFO"
	.align	4


	//----- nvinfo : EIATTR_REGCOUNT
	.align		4
        /*0000*/ 	.byte	0x04, 0x2f
        /*0002*/ 	.short	(.L_12 - .L_11)
	.align		4
.L_11:
        /*0004*/ 	.word	index@(_ZN7cutlass13device_kernelINS_4gemm6kernel13GemmUniversalIN4cute5tupleIJiiiiEEENS1_10collective13CollectiveMmaINS1_37MainloopSm90TmaGmmaWarpSpecializedFP8ILi4ENS5_IJNS4_1CILi2EEENSA_ILi1EEESC_EEENS1_35KernelTmaWarpSpecializedCooperativeEEENS5_IJNSA_ILi256EEENSA_ILi64EEESH_EEENS_12float_e4m3_tENS5_IJlSC_lEEESJ_SK_NS4_8TiledMMAINS4_8MMA_AtomIJNS4_4SM904GMMA30MMA_64x64x32_F32E4M3E4M3_SS_TNILNSO_7ScaleInE1ELSQ_1EEEEEENS4_6LayoutISD_NS5_IJSC_NSA_ILi0EEESU_EEEEENS5_IJNS4_10UnderscoreESX_SX_EEEEENS4_13SM90_TMA_LOADENS4_14ComposedLayoutINS4_7SwizzleILi2ELi4ELi3EEENS4_18smem_ptr_flag_bitsILi8EEENST_INS5_IJNSA_ILi8EEESH_EEENS5_IJSH_SC_EEEEEEEvNS4_8identityENS4_23SM90_TMA_LOAD_MULTICASTES1A_vS1B_EENS_8epilogue10collective6detail29Sm90TmaWarpSpecializedAdapterINS1F_15DefaultEpilogueISJ_SK_SK_NS1E_6thread17LinearCombinationISJ_Li1EffLNS1J_9ScaleType4KindE0ELNS_15FloatRoundStyleE2ESJ_EENS1_15EpilogueDefaultEEEEEvvEEEEvNT_6ParamsE)
        /*0008*/ 	.word	0x000000a8


	//----- nvinfo : EIATTR_FRAME_SIZE
	.align		4
.L_12:
        /*000c*/ 	.byte	0x04, 0x11
        /*000e*/ 	.short	(.L_14 - .L_13)
	.align		4
.L_13:
        /*0010*/ 	.word	index@(_ZN7cutlass13device_kernelINS_4gemm6kernel13GemmUniversalIN4cute5tupleIJiiiiEEENS1_10collective13CollectiveMmaINS1_37MainloopSm90TmaGmmaWarpSpecializedFP8ILi4ENS5_IJNS4_1CILi2EEENSA_ILi1EEESC_EEENS1_35KernelTmaWarpSpecializedCooperativeEEENS5_IJNSA_ILi256EEENSA_ILi64EEESH_EEENS_12float_e4m3_tENS5_IJlSC_lEEESJ_SK_NS4_8TiledMMAINS4_8MMA_AtomIJNS4_4SM904GMMA30MMA_64x64x32_F32E4M3E4M3_SS_TNILNSO_7ScaleInE1ELSQ_1EEEEEENS4_6LayoutISD_NS5_IJSC_NSA_ILi0EEESU_EEEEENS5_IJNS4_10UnderscoreESX_SX_EEEEENS4_13SM90_TMA_LOADENS4_14ComposedLayoutINS4_7SwizzleILi2ELi4ELi3EEENS4_18smem_ptr_flag_bitsILi8EEENST_INS5_IJNSA_ILi8EEESH_EEENS5_IJSH_SC_EEEEEEEvNS4_8identityENS4_23SM90_TMA_LOAD_MULTICASTES1A_vS1B_EENS_8epilogue10collective6detail29Sm90TmaWarpSpecializedAdapterINS1F_15DefaultEpilogueISJ_SK_SK_NS1E_6thread17LinearCombinationISJ_Li1EffLNS1J_9ScaleType4KindE0ELNS_15FloatRoundStyleE2ESJ_EENS1_15EpilogueDefaultEEEEEvvEEEEvNT_6ParamsE)
        /*0014*/ 	.word	0x00000000


	//----- nvinfo : EIATTR_MIN_STACK_SIZE
	.align		4
.L_14:
        /*0018*/ 	.byte	0x04, 0x12
        /*001a*/ 	.short	(.L_16 - .L_15)
	.align		4
.L_15:
        /*001c*/ 	.word	index@(_ZN7cutlass13device_kernelINS_4gemm6kernel13GemmUniversalIN4cute5tupleIJiiiiEEENS1_10collective13CollectiveMmaINS1_37MainloopSm90TmaGmmaWarpSpecializedFP8ILi4ENS5_IJNS4_1CILi2EEENSA_ILi1EEESC_EEENS1_35KernelTmaWarpSpecializedCooperativeEEENS5_IJNSA_ILi256EEENSA_ILi64EEESH_EEENS_12float_e4m3_tENS5_IJlSC_lEEESJ_SK_NS4_8TiledMMAINS4_8MMA_AtomIJNS4_4SM904GMMA30MMA_64x64x32_F32E4M3E4M3_SS_TNILNSO_7ScaleInE1ELSQ_1EEEEEENS4_6LayoutISD_NS5_IJSC_NSA_ILi0EEESU_EEEEENS5_IJNS4_10UnderscoreESX_SX_EEEEENS4_13SM90_TMA_LOADENS4_14ComposedLayoutINS4_7SwizzleILi2ELi4ELi3EEENS4_18smem_ptr_flag_bitsILi8EEENST_INS5_IJNSA_ILi8EEESH_EEENS5_IJSH_SC_EEEEEEEvNS4_8identityENS4_23SM90_TMA_LOAD_MULTICASTES1A_vS1B_EENS_8epilogue10collective6detail29Sm90TmaWarpSpecializedAdapterINS1F_15DefaultEpilogueISJ_SK_SK_NS1E_6thread17LinearCombinationISJ_Li1EffLNS1J_9ScaleType4KindE0ELNS_15FloatRoundStyleE2ESJ_EENS1_15EpilogueDefaultEEEEEvvEEEEvNT_6ParamsE)
        /*0020*/ 	.word	0x00000000
.L_16:


//--------------------- .nv.compat                --------------------------
	.section	.nv.compat,"",@"SHT_CUDA_COMPAT_INFO"
	.align	4
        /*0000*/ 	.byte	0x02, 0x09, 0x01, 0x00, 0x02, 0x02, 0x04, 0x00, 0x02, 0x05, 0x05, 0x00, 0x03, 0x07, 0x01, 0x01
        /*0010*/ 	.byte	0x02, 0x03, 0x01, 0x00, 0x02, 0x06, 0x01, 0x00, 0x04, 0x0b, 0x08, 0x00, 0x00, 0x00, 0x00, 0x00
        /*0020*/ 	.byte	0x00, 0x00, 0x00, 0x00


//--------------------- .nv.info._ZN7cutlass13device_kernelINS_4gemm6kernel13GemmUniversalIN4cute5tupleIJiiiiEEENS1_10collective13CollectiveMmaINS1_37MainloopSm90TmaGmmaWarpSpecializedFP8ILi4ENS5_IJNS4_1CILi2EEENSA_ILi1EEESC_EEENS1_35KernelTmaWarpSpecializedCooperativeEEENS5_IJNSA_ILi256EEENSA_ILi64EEESH_EEENS_12float_e4m3_tENS5_IJlSC_lEEESJ_SK_NS4_8TiledMMAINS4_8MMA_AtomIJNS4_4SM904GMMA30MMA_64x64x32_F32E4M3E4M3_SS_TNILNSO_7ScaleInE1ELSQ_1EEEEEENS4_6LayoutISD_NS5_IJSC_NSA_ILi0EEESU_EEEEENS5_IJNS4_10UnderscoreESX_SX_EEEEENS4_13SM90_TMA_LOADENS4_14ComposedLayoutINS4_7SwizzleILi2ELi4ELi3EEENS4_18smem_ptr_flag_bitsILi8EEENST_INS5_IJNSA_ILi8EEESH_EEENS5_IJSH_SC_EEEEEEEvNS4_8identityENS4_23SM90_TMA_LOAD_MULTICASTES1A_vS1B_EENS_8epilogue10collective6detail29Sm90TmaWarpSpecializedAdapterINS1F_15DefaultEpilogueISJ_SK_SK_NS1E_6thread17LinearCombinationISJ_Li1EffLNS1J_9ScaleType4KindE0ELNS_15FloatRoundStyleE2ESJ_EENS1_15EpilogueDefaultEEEEEvvEEEEvNT_6ParamsE --------------------------
	.section	.nv.info._ZN7cutlass13device_kernelINS_4gemm6kernel13GemmUniversalIN4cute5tupleIJiiiiEEENS1_10collective13CollectiveMmaINS1_37MainloopSm90TmaGmmaWarpSpecializedFP8ILi4ENS5_IJNS4_1CILi2EEENSA_ILi1EEESC_EEENS1_35KernelTmaWarpSpecializedCooperativeEEENS5_IJNSA_ILi256EEENSA_ILi64EEESH_EEENS_12float_e4m3_tENS5_IJlSC_lEEESJ_SK_NS4_8TiledMMAINS4_8MMA_AtomIJNS4_4SM904GMMA30MMA_64x64x32_F32E4M3E4M3_SS_TNILNSO_7ScaleInE1ELSQ_1EEEEEENS4_6LayoutISD_NS5_IJSC_NSA_ILi0EEESU_EEEEENS5_IJNS4_10UnderscoreESX_SX_EEEEENS4_13SM90_TMA_LOADENS4_14ComposedLayoutINS4_7SwizzleILi2ELi4ELi3EEENS4_18smem_ptr_flag_bitsILi8EEENST_INS5_IJNSA_ILi8EEESH_EEENS5_IJSH_SC_EEEEEEEvNS4_8identityENS4_23SM90_TMA_LOAD_MULTICASTES1A_vS1B_EENS_8epilogue10collective6detail29Sm90TmaWarpSpecializedAdapterINS1F_15DefaultEpilogueISJ_SK_SK_NS1E_6thread17LinearCombinationISJ_Li1EffLNS1J_9ScaleType4KindE0ELNS_15FloatRoundStyleE2ESJ_EENS1_15EpilogueDefaultEEEEEvvEEEEvNT_6ParamsE,"",@"SHT_CUDA_INFO"
	.sectionflags	@""
	.align	4


	//----- nvinfo : EIATTR_CUDA_API_VERSION
	.align		4
        /*0000*/ 	.byte	0x04, 0x37
        /*0002*/ 	.short	(.L_18 - .L_17)
.L_17:
        /*0004*/ 	.word	0x00000082


	//----- nvinfo : EIATTR_KPARAM_INFO
	.align		4
.L_18:
        /*0008*/ 	.byte	0x04, 0x17
        /*000a*/ 	.short	(.L_20 - .L_19)
.L_19:
        /*000c*/ 	.word	0x00000000
        /*0010*/ 	.short	0x0000
        /*0012*/ 	.short	0x0070
        /*0014*/ 	.byte	0x00, 0xf0, 0x01, 0x10


	//----- nvinfo : EIATTR_SPARSE_MMA_MASK
	.align		4
.L_20:
        /*0018*/ 	.byte	0x03, 0x50
        /*001a*/ 	.short	0x0000


	//----- nvinfo : EIATTR_MAXREG_COUNT
	.align		4
        /*001c*/ 	.byte	0x03, 0x1b
        /*001e*/ 	.short	0x00a8


	//----- nvinfo : EIATTR_NUM_BARRIERS
	.align		4
        /*0020*/ 	.byte	0x02, 0x4c
        /*0022*/ 	.byte	0x01
	.zero		1


	//----- nvinfo : EIATTR_MERCURY_ISA_VERSION
	.align		4
        /*0024*/ 	.byte	0x03, 0x5f
        /*0026*/ 	.short	0x0101


	//----- nvinfo : EIATTR_INT_WARP_WIDE_INSTR_OFFSETS
	.align		4
        /*0028*/ 	.byte	0x04, 0x31
        /*002a*/ 	.short	(.L_22 - .L_21)


	//   ....[0]....
.L_21:
        /*002c*/ 	.word	0x000004a0


	//   ....[1]....
        /*0030*/ 	.word	0x000004d0


	//   ....[2]....
        /*0034*/ 	.word	0x00000650


	//   ....[3]....
        /*0038*/ 	.word	0x00002eb0


	//----- nvinfo : EIATTR_COOP_GROUP_MASK_REGIDS
	.align		4
.L_22:
        /*003c*/ 	.byte	0x04, 0x29
        /*003e*/ 	.short	(.L_24 - .L_23)


	//   ....[0]....
.L_23:
        /*0040*/ 	.word	0xffffffff


	//   ....[1]....
        /*0044*/ 	.word	0xffffffff


	//   ....[2]....
        /*0048*/ 	.word	0xffffffff


	//   ....[3]....
        /*004c*/ 	.word	0xffffffff


	//   ....[4]....
        /*0050*/ 	.word	0xffffffff


	//   ....[5]....
        /*0054*/ 	.word	0xffffffff


	//----- nvinfo : EIATTR_COOP_GROUP_INSTR_OFFSETS
	.align		4
.L_24:
        /*0058*/ 	.byte	0x04, 0x28
        /*005a*/ 	.short	(.L_26 - .L_25)


	//   ....[0]....
.L_25:
        /*005c*/ 	.word	0x00000060


	//   ....[1]....
        /*0060*/ 	.word	0x00000070


	//   ....[2]....
        /*0064*/ 	.word	0x00000130


	//   ....[3]....
        /*0068*/ 	.word	0x000002d0


	//   ....[4]....
        /*006c*/ 	.word	0x000007f0


	//   ....[5]....
        /*0070*/ 	.word	0x00001270


	//----- nvinfo : EIATTR_REG_RECONFIG
	.align		4
.L_26:
        /*0074*/ 	.byte	0x01, 0x54
	.zero		2


	//----- nvinfo : EIATTR_MBARRIER_INSTR_OFFSETS
	.align		4
        /*0078*/ 	.byte	0x04, 0x39
        /*007a*/ 	.short	(.L_28 - .L_27)


	//   ....[0]....
.L_27:
        /*007c*/ 	.word	0x00000230
        /*0080*/ 	.word	0x000000ff
        /*0084*/ 	.word	0x00000000
        /*0088*/ 	.short	0x0100
        /*008a*/ 	.byte	0x08
	.zero		1


	//   ....[1]....
        /*008c*/ 	.word	0x00000240
        /*0090*/ 	.word	0x000000ff
        /*0094*/ 	.word	0x00000020
        /*0098*/ 	.short	0x0100
        /*009a*/ 	.byte	0x08
	.zero		1


	//   ....[2]....
        /*009c*/ 	.word	0x00000250
        /*00a0*/ 	.word	0x000000ff
        /*00a4*/ 	.word	0x00000008
        /*00a8*/ 	.short	0x0100
        /*00aa*/ 	.byte	0x08
	.zero		1


	//   ....[3]....
        /*00ac*/ 	.word	0x00000260
        /*00b0*/ 	.word	0x000000ff
        /*00b4*/ 	.word	0x00000028
        /*00b8*/ 	.short	0x0100
        /*00ba*/ 	.byte	0x08
	.zero		1


	//   ....[4]....
        /*00bc*/ 	.word	0x00000270
        /*00c0*/ 	.word	0x000000ff
        /*00c4*/ 	.word	0x00000010
        /*00c8*/ 	.short	0x0100
        /*00ca*/ 	.byte	0x08
	.zero		1


	//   ....[5]....
        /*00cc*/ 	.word	0x00000280
        /*00d0*/ 	.word	0x000000ff
        /*00d4*/ 	.word	0x00000030
        /*00d8*/ 	.short	0x0100
        /*00da*/ 	.byte	0x08
	.zero		1


	//   ....[6]....
        /*00dc*/ 	.word	0x00000290
        /*00e0*/ 	.word	0x000000ff
        /*00e4*/ 	.word	0x00000018
        /*00e8*/ 	.short	0x0100
        /*00ea*/ 	.byte	0x08
	.zero		1


	//   ....[7]....
        /*00ec*/ 	.word	0x000002a0
        /*00f0*/ 	.word	0x000000ff
        /*00f4*/ 	.word	0x00000038
        /*00f8*/ 	.short	0x0100
        /*00fa*/ 	.byte	0x08
	.zero		1


	//   ....[8]....
        /*00fc*/ 	.word	0x000006e0
        /*0100*/ 	.word	0x000000ff
        /*0104*/ 	.word	0x00000050
        /*0108*/ 	.short	0x0100
        /*010a*/ 	.byte	0x06
	.zero		1


	//   ....[9]....
        /*010c*/ 	.word	0x00000780
        /*0110*/ 	.word	0x000000ff
        /*0114*/ 	.word	0x00000058
        /*0118*/ 	.short	0x0100
        /*011a*/ 	.byte	0x06
	.zero		1


	//   ....[10]....
        /*011c*/ 	.word	0x000017a0
        /*0120*/ 	.word	0x000000ff
        /*0124*/ 	.word	0x00000000
        /*0128*/ 	.short	0x010a
        /*012a*/ 	.byte	0x06
	.zero		1


	//   ....[11]....
        /*012c*/ 	.word	0x000017e0
        /*0130*/ 	.word	0x000000ff
        /*0134*/ 	.word	0x00000000
        /*0138*/ 	.short	0x010a
        /*013a*/ 	.byte	0x06
	.zero		1


	//   ....[12]....
        /*013c*/ 	.word	0x000021b0
        /*0140*/ 	.word	0x000000ff
        /*0144*/ 	.word	0x00000000
        /*0148*/ 	.short	0x010a
        /*014a*/ 	.byte	0x0c
	.zero		1


	//   ....[13]....
        /*014c*/ 	.word	0x000021f0
        /*0150*/ 	.word	0x000000ff
        /*0154*/ 	.word	0x00000000
        /*0158*/ 	.short	0x010a
        /*015a*/ 	.byte	0x0c
	.zero		1


	//   ....[14]....
        /*015c*/ 	.word	0x000028c0
        /*0160*/ 	.word	0x0000000e
        /*0164*/ 	.word	0x00000000
        /*0168*/ 	.short	0x0101
        /*016a*/ 	.byte	0x3f
	.zero		1


	//   ....[15]....
        /*016c*/ 	.word	0x00002f30
        /*0170*/ 	.word	0x0000000c
        /*0174*/ 	.word	0x00000000
        /*0178*/ 	.short	0x0101
        /*017a*/ 	.byte	0x3f
	.zero		1


	//   ....[16]....
        /*017c*/ 	.word	0x000089c0
        /*0180*/ 	.word	0x00000015
        /*0184*/ 	.word	0x00000020
        /*0188*/ 	.short	0x010a
        /*018a*/ 	.byte	0x3f
	.zero		1


	//   ....[17]....
        /*018c*/ 	.word	0x00008d70
        /*0190*/ 	.word	0x00000007
        /*0194*/ 	.word	0x00000058
        /*0198*/ 	.short	0x0101
        /*019a*/ 	.byte	0x3f
	.zero		1


	//   ....[18]....
        /*019c*/ 	.word	0x00009480
        /*01a0*/ 	.word	0x00000005
        /*01a4*/ 	.word	0x00000000
        /*01a8*/ 	.short	0x010a
        /*01aa*/ 	.byte	0x3f
	.zero		1


	//   ....[19]....
        /*01ac*/ 	.word	0x00009500
        /*01b0*/ 	.word	0x00000007
        /*01b4*/ 	.word	0x00000000
        /*01b8*/ 	.short	0x010a
        /*01ba*/ 	.byte	0x3f
	.zero		1


	//   ....[20]....
        /*01bc*/ 	.word	0x00009590
        /*01c0*/ 	.word	0x00000006
        /*01c4*/ 	.word	0x00000000
        /*01c8*/ 	.short	0x010a
        /*01ca*/ 	.byte	0x3f
	.zero		1


	//   ....[21]....
        /*01cc*/ 	.word	0x00009620
        /*01d0*/ 	.word	0x00000003
        /*01d4*/ 	.word	0x00000000
        /*01d8*/ 	.short	0x010a
        /*01da*/ 	.byte	0x3f
	.zero		1


	//   ....[22]....
        /*01dc*/ 	.word	0x00009690
        /*01e0*/ 	.word	0x0000000d
        /*01e4*/ 	.word	0x00000000
        /*01e8*/ 	.short	0x010a
        /*01ea*/ 	.byte	0x3f
	.zero		1


	//   ....[23]....
        /*01ec*/ 	.word	0x000096f0
        /*01f0*/ 	.word	0x0000000f
        /*01f4*/ 	.word	0x00000000
        /*01f8*/ 	.short	0x010a
        /*01fa*/ 	.byte	0x3f
	.zero		1


	//   ....[24]....
        /*01fc*/ 	.word	0x000097c0
        /*0200*/ 	.word	0x00000015
        /*0204*/ 	.word	0x00000020
        /*0208*/ 	.short	0x010a
        /*020a*/ 	.byte	0x3f
	.zero		1


	//   ....[25]....
        /*020c*/ 	.word	0x00009890
        /*0210*/ 	.word	0x00000005
        /*0214*/ 	.word	0x00000000
        /*0218*/ 	.short	0x010a
        /*021a*/ 	.byte	0x3f
	.zero		1


	//   ....[26]....
        /*021c*/ 	.word	0x000098e0
        /*0220*/ 	.word	0x00000007
        /*0224*/ 	.word	0x00000000
        /*0228*/ 	.short	0x010a
        /*022a*/ 	.byte	0x3f
	.zero		1


	//   ....[27]....
        /*022c*/ 	.word	0x00009930
        /*0230*/ 	.word	0x00000006
        /*0234*/ 	.word	0x00000000
        /*0238*/ 	.short	0x010a
        /*023a*/ 	.byte	0x3f
	.zero		1


	//----- nvinfo : EIATTR_NUM_MBARRIERS
	.align		4
.L_28:
        /*023c*/ 	.byte	0x03, 0x38
        /*023e*/ 	.short	0x000a


	//----- nvinfo : EIATTR_EXIT_INSTR_OFFSETS
	.align		4
        /*0240*/ 	.byte	0x04, 0x1c
        /*0242*/ 	.short	(.L_30 - .L_29)


	//   ....[0]....
.L_29:
        /*0244*/ 	.word	0x00000950


	//   ....[1]....
        /*0248*/ 	.word	0x00001140


	//   ....[2]....
        /*024c*/ 	.word	0x000080d0


	//   ....[3]....
        /*0250*/ 	.word	0x00008630


	//   ....[4]....
        /*0254*/ 	.word	0x00009670


	//----- nvinfo : EIATTR_MAX_THREADS
	.align		4
.L_30:
        /*0258*/ 	.byte	0x04, 0x05
        /*025a*/ 	.short	(.L_32 - .L_31)
.L_31:
        /*025c*/ 	.word	0x00000180
        /*0260*/ 	.word	0x00000001
        /*0264*/ 	.word	0x00000001


	//----- nvinfo : EIATTR_CRS_STACK_SIZE
	.align		4
.L_32:
        /*0268*/ 	.byte	0x04, 0x1e
        /*026a*/ 	.short	(.L_34 - .L_33)
.L_33:
        /*026c*/ 	.word	0x00000000


	//----- nvinfo : EIATTR_CBANK_PARAM_SIZE
	.align		4
.L_34:
        /*0270*/ 	.byte	0x03, 0x19
        /*0272*/ 	.short	0x0470


	//----- nvinfo : EIATTR_PARAM_CBANK
	.align		4
        /*0274*/ 	.byte	0x04, 0x0a
        /*0276*/ 	.short	(.L_36 - .L_35)
	.align		4
.L_35:
        /*0278*/ 	.word	index@(.nv.constant0._ZN7cutlass13device_kernelINS_4gemm6kernel13GemmUniversalIN4cute5tupleIJiiiiEEENS1_10collective13CollectiveMmaINS1_37MainloopSm90TmaGmmaWarpSpecializedFP8ILi4ENS5_IJNS4_1CILi2EEENSA_ILi1EEESC_EEENS1_35KernelTmaWarpSpecializedCooperativeEEENS5_IJNSA_ILi256EEENSA_ILi64EEESH_EEENS_12float_e4m3_tENS5_IJlSC_lEEESJ_SK_NS4_8TiledMMAINS4_8MMA_AtomIJNS4_4SM904GMMA30MMA_64x64x32_F32E4M3E4M3_SS_TNILNSO_7ScaleInE1ELSQ_1EEEEEENS4_6LayoutISD_NS5_IJSC_NSA_ILi0EEESU_EEEEENS5_IJNS4_10UnderscoreESX_SX_EEEEENS4_13SM90_TMA_LOADENS4_14ComposedLayoutINS4_7SwizzleILi2ELi4ELi3EEENS4_18smem_ptr_flag_bitsILi8EEENST_INS5_IJNSA_ILi8EEESH_EEENS5_IJSH_SC_EEEEEEEvNS4_8identityENS4_23SM90_TMA_LOAD_MULTICASTES1A_vS1B_EENS_8epilogue10collective6detail29Sm90TmaWarpSpecializedAdapterINS1F_15DefaultEpilogueISJ_SK_SK_NS1E_6thread17LinearCombinationISJ_Li1EffLNS1J_9ScaleType4KindE0ELNS_15FloatRoundStyleE2ESJ_EENS1_15EpilogueDefaultEEEEEvvEEEEvNT_6ParamsE)
        /*027c*/ 	.short	0x0210
        /*027e*/ 	.short	0x0470


	//----- nvinfo : EIATTR_SW_WAR
	.align		4
.L_36:
        /*0280*/ 	.byte	0x04, 0x36
        /*0282*/ 	.short	(.L_38 - .L_37)
.L_37:
        /*0284*/ 	.word	0x00000008
.L_38:


//--------------------- .nv.callgraph             --------------------------
	.section	.nv.callgraph,"",@"SHT_CUDA_CALLGRAPH"
	.align	4
	.sectionentsize	8
	.align		4
        /*0000*/ 	.word	0x00000000
	.align		4
        /*0004*/ 	.word	0xffffffff
	.align		4
        /*0008*/ 	.word	0x00000000
	.align		4
        /*000c*/ 	.word	0xfffffffe
	.align		4
        /*0010*/ 	.word	0x00000000
	.align		4
        /*0014*/ 	.word	0xfffffffd
	.align		4
        /*0018*/ 	.word	0x00000000
	.align		4
        /*001c*/ 	.word	0xfffffffc


//--------------------- .nv.constant4             --------------------------
	.section	.nv.constant4,"a",@progbits
	.align	8
	.align		8
.nv.constant4:
        /*0000*/ 	.dword	_ZN39_INTERNAL_dfb819ac_4_k_cu_dd9a436a_52974cuda3std3__45__cpo5beginE
	.align		8
        /*0008*/ 	.dword	_ZN39_INTERNAL_dfb819ac_4_k_cu_dd9a436a_52974cuda3std3__45__cpo3endE
	.align		8
        /*0010*/ 	.dword	_ZN39_INTERNAL_dfb819ac_4_k_cu_dd9a436a_52974cuda3std3__45__cpo6cbeginE
	.align		8
        /*0018*/ 	.dword	_ZN39_INTERNAL_dfb819ac_4_k_cu_dd9a436a_52974cuda3std3__45__cpo4cendE
	.align		8
        /*0020*/ 	.dword	_ZN39_INTERNAL_dfb819ac_4_k_cu_dd9a436a_52974cuda3std3__441_GLOBAL__N__dfb819ac_4_k_cu_dd9a436a_52976ignoreE
	.align		8
        /*0028*/ 	.dword	_ZN39_INTERNAL_dfb819ac_4_k_cu_dd9a436a_52974cuda3std3__419piecewise_constructE
	.align		8
        /*0030*/ 	.dword	_ZN39_INTERNAL_dfb819ac_4_k_cu_dd9a436a_52974cuda3std3__48in_placeE
	.align		8
        /*0038*/ 	.dword	_ZN39_INTERNAL_dfb819ac_4_k_cu_dd9a436a_52974cuda3std6ranges3__45__cpo4swapE
	.align		8
        /*0040*/ 	.dword	_ZN39_INTERNAL_dfb819ac_4_k_cu_dd9a436a_52974cuda3std6ranges3__45__cpo9iter_moveE
	.align		8
        /*0048*/ 	.dword	_ZN39_INTERNAL_dfb819ac_4_k_cu_dd9a436a_52974cute7productE
	.align		8
        /*0050*/ 	.dword	_ZN39_INTERNAL_dfb819ac_4_k_cu_dd9a436a_52974cute1_E


//--------------------- .text._ZN7cutlass13device_kernelINS_4gemm6kernel13GemmUniversalIN4cute5tupleIJiiiiEEENS1_10collective13CollectiveMmaINS1_37MainloopSm90TmaGmmaWarpSpecializedFP8ILi4ENS5_IJNS4_1CILi2EEENSA_ILi1EEESC_EEENS1_35KernelTmaWarpSpecializedCooperativeEEENS5_IJNSA_ILi256EEENSA_ILi64EEESH_EEENS_12float_e4m3_tENS5_IJlSC_lEEESJ_SK_NS4_8TiledMMAINS4_8MMA_AtomIJNS4_4SM904GMMA30MMA_64x64x32_F32E4M3E4M3_SS_TNILNSO_7ScaleInE1ELSQ_1EEEEEENS4_6LayoutISD_NS5_IJSC_NSA_ILi0EEESU_EEEEENS5_IJNS4_10UnderscoreESX_SX_EEEEENS4_13SM90_TMA_LOADENS4_14ComposedLayoutINS4_7SwizzleILi2ELi4ELi3EEENS4_18smem_ptr_flag_bitsILi8EEENST_INS5_IJNSA_ILi8EEESH_EEENS5_IJSH_SC_EEEEEEEvNS4_8identityENS4_23SM90_TMA_LOAD_MULTICASTES1A_vS1B_EENS_8epilogue10collective6detail29Sm90TmaWarpSpecializedAdapterINS1F_15DefaultEpilogueISJ_SK_SK_NS1E_6thread17LinearCombinationISJ_Li1EffLNS1J_9ScaleType4KindE0ELNS_15FloatRoundStyleE2ESJ_EENS1_15EpilogueDefaultEEEEEvvEEEEvNT_6ParamsE --------------------------
	.section	.text._ZN7cutlass13device_kernelINS_4gemm6kernel13GemmUniversalIN4cute5tupleIJiiiiEEENS1_10collective13CollectiveMmaINS1_37MainloopSm90TmaGmmaWarpSpecializedFP8ILi4ENS5_IJNS4_1CILi2EEENSA_ILi1EEESC_EEENS1_35KernelTmaWarpSpecializedCooperativeEEENS5_IJNSA_ILi256EEENSA_ILi64EEESH_EEENS_12float_e4m3_tENS5_IJlSC_lEEESJ_SK_NS4_8TiledMMAINS4_8MMA_AtomIJNS4_4SM904GMMA30MMA_64x64x32_F32E4M3E4M3_SS_TNILNSO_7ScaleInE1ELSQ_1EEEEEENS4_6LayoutISD_NS5_IJSC_NSA_ILi0EEESU_EEEEENS5_IJNS4_10UnderscoreESX_SX_EEEEENS4_13SM90_TMA_LOADENS4_14ComposedLayoutINS4_7SwizzleILi2ELi4ELi3EEENS4_18smem_ptr_flag_bitsILi8EEENST_INS5_IJNSA_ILi8EEESH_EEENS5_IJSH_SC_EEEEEEEvNS4_8identityENS4_23SM90_TMA_LOAD_MULTICASTES1A_vS1B_EENS_8epilogue10collective6detail29Sm90TmaWarpSpecializedAdapterINS1F_15DefaultEpilogueISJ_SK_SK_NS1E_6thread17LinearCombinationISJ_Li1EffLNS1J_9ScaleType4KindE0ELNS_15FloatRoundStyleE2ESJ_EENS1_15EpilogueDefaultEEEEEvvEEEEvNT_6ParamsE,"ax",@progbits
	.align	128
.text._ZN7cutlass13device_kernelINS_4gemm6kernel13GemmUniversalIN4cute5tupleIJiiiiEEENS1_10collective13CollectiveMmaINS1_37MainloopSm90TmaGmmaWarpSpecializedFP8ILi4ENS5_IJNS4_1CILi2EEENSA_ILi1EEESC_EEENS1_35KernelTmaWarpSpecializedCooperativeEEENS5_IJNSA_ILi256EEENSA_ILi64EEESH_EEENS_12float_e4m3_tENS5_IJlSC_lEEESJ_SK_NS4_8TiledMMAINS4_8MMA_AtomIJNS4_4SM904GMMA30MMA_64x64x32_F32E4M3E4M3_SS_TNILNSO_7ScaleInE1ELSQ_1EEEEEENS4_6LayoutISD_NS5_IJSC_NSA_ILi0EEESU_EEEEENS5_IJNS4_10UnderscoreESX_SX_EEEEENS4_13SM90_TMA_LOADENS4_14ComposedLayoutINS4_7SwizzleILi2ELi4ELi3EEENS4_18smem_ptr_flag_bitsILi8EEENST_INS5_IJNSA_ILi8EEESH_EEENS5_IJSH_SC_EEEEEEEvNS4_8identityENS4_23SM90_TMA_LOAD_MULTICASTES1A_vS1B_EENS_8epilogue10collective6detail29Sm90TmaWarpSpecializedAdapterINS1F_15DefaultEpilogueISJ_SK_SK_NS1E_6thread17LinearCombinationISJ_Li1EffLNS1J_9ScaleType4KindE0ELNS_15FloatRoundStyleE2ESJ_EENS1_15EpilogueDefaultEEEEEvvEEEEvNT_6ParamsE:
        .type           _ZN7cutlass13device_kernelINS_4gemm6kernel13GemmUniversalIN4cute5tupleIJiiiiEEENS1_10collective13CollectiveMmaINS1_37MainloopSm90TmaGmmaWarpSpecializedFP8ILi4ENS5_IJNS4_1CILi2EEENSA_ILi1EEESC_EEENS1_35KernelTmaWarpSpecializedCooperativeEEENS5_IJNSA_ILi256EEENSA_ILi64EEESH_EEENS_12float_e4m3_tENS5_IJlSC_lEEESJ_SK_NS4_8TiledMMAINS4_8MMA_AtomIJNS4_4SM904GMMA30MMA_64x64x32_F32E4M3E4M3_SS_TNILNSO_7ScaleInE1ELSQ_1EEEEEENS4_6LayoutISD_NS5_IJSC_NSA_ILi0EEESU_EEEEENS5_IJNS4_10UnderscoreESX_SX_EEEEENS4_13SM90_TMA_LOADENS4_14ComposedLayoutINS4_7SwizzleILi2ELi4ELi3EEENS4_18smem_ptr_flag_bitsILi8EEENST_INS5_IJNSA_ILi8EEESH_EEENS5_IJSH_SC_EEEEEEEvNS4_8identityENS4_23SM90_TMA_LOAD_MULTICASTES1A_vS1B_EENS_8epilogue10collective6detail29Sm90TmaWarpSpecializedAdapterINS1F_15DefaultEpilogueISJ_SK_SK_NS1E_6thread17LinearCombinationISJ_Li1EffLNS1J_9ScaleType4KindE0ELNS_15FloatRoundStyleE2ESJ_EENS1_15EpilogueDefaultEEEEEvvEEEEvNT_6ParamsE,@function
        .size           _ZN7cutlass13device_kernelINS_4gemm6kernel13GemmUniversalIN4cute5tupleIJiiiiEEENS1_10collective13CollectiveMmaINS1_37MainloopSm90TmaGmmaWarpSpecializedFP8ILi4ENS5_IJNS4_1CILi2EEENSA_ILi1EEESC_EEENS1_35KernelTmaWarpSpecializedCooperativeEEENS5_IJNSA_ILi256EEENSA_ILi64EEESH_EEENS_12float_e4m3_tENS5_IJlSC_lEEESJ_SK_NS4_8TiledMMAINS4_8MMA_AtomIJNS4_4SM904GMMA30MMA_64x64x32_F32E4M3E4M3_SS_TNILNSO_7ScaleInE1ELSQ_1EEEEEENS4_6LayoutISD_NS5_IJSC_NSA_ILi0EEESU_EEEEENS5_IJNS4_10UnderscoreESX_SX_EEEEENS4_13SM90_TMA_LOADENS4_14ComposedLayoutINS4_7SwizzleILi2ELi4ELi3EEENS4_18smem_ptr_flag_bitsILi8EEENST_INS5_IJNSA_ILi8EEESH_EEENS5_IJSH_SC_EEEEEEEvNS4_8identityENS4_23SM90_TMA_LOAD_MULTICASTES1A_vS1B_EENS_8epilogue10collective6detail29Sm90TmaWarpSpecializedAdapterINS1F_15DefaultEpilogueISJ_SK_SK_NS1E_6thread17LinearCombinationISJ_Li1EffLNS1J_9ScaleType4KindE0ELNS_15FloatRoundStyleE2ESJ_EENS1_15EpilogueDefaultEEEEEvvEEEEvNT_6ParamsE,(.L_x_204 - _ZN7cutlass13device_kernelINS_4gemm6kernel13GemmUniversalIN4cute5tupleIJiiiiEEENS1_10collective13CollectiveMmaINS1_37MainloopSm90TmaGmmaWarpSpecializedFP8ILi4ENS5_IJNS4_1CILi2EEENSA_ILi1EEESC_EEENS1_35KernelTmaWarpSpecializedCooperativeEEENS5_IJNSA_ILi256EEENSA_ILi64EEESH_EEENS_12float_e4m3_tENS5_IJlSC_lEEESJ_SK_NS4_8TiledMMAINS4_8MMA_AtomIJNS4_4SM904GMMA30MMA_64x64x32_F32E4M3E4M3_SS_TNILNSO_7ScaleInE1ELSQ_1EEEEEENS4_6LayoutISD_NS5_IJSC_NSA_ILi0EEESU_EEEEENS5_IJNS4_10UnderscoreESX_SX_EEEEENS4_13SM90_TMA_LOADENS4_14ComposedLayoutINS4_7SwizzleILi2ELi4ELi3EEENS4_18smem_ptr_flag_bitsILi8EEENST_INS5_IJNSA_ILi8EEESH_EEENS5_IJSH_SC_EEEEEEEvNS4_8identityENS4_23SM90_TMA_LOAD_MULTICASTES1A_vS1B_EENS_8epilogue10collective6detail29Sm90TmaWarpSpecializedAdapterINS1F_15DefaultEpilogueISJ_SK_SK_NS1E_6thread17LinearCombinationISJ_Li1EffLNS1J_9ScaleType4KindE0ELNS_15FloatRoundStyleE2ESJ_EENS1_15EpilogueDefaultEEEEEvvEEEEvNT_6ParamsE)
        .other          _ZN7cutlass13device_kernelINS_4gemm6kernel13GemmUniversalIN4cute5tupleIJiiiiEEENS1_10collective13CollectiveMmaINS1_37MainloopSm90TmaGmmaWarpSpecializedFP8ILi4ENS5_IJNS4_1CILi2EEENSA_ILi1EEESC_EEENS1_35KernelTmaWarpSpecializedCooperativeEEENS5_IJNSA_ILi256EEENSA_ILi64EEESH_EEENS_12float_e4m3_tENS5_IJlSC_lEEESJ_SK_NS4_8TiledMMAINS4_8MMA_AtomIJNS4_4SM904GMMA30MMA_64x64x32_F32E4M3E4M3_SS_TNILNSO_7ScaleInE1ELSQ_1EEEEEENS4_6LayoutISD_NS5_IJSC_NSA_ILi0EEESU_EEEEENS5_IJNS4_10UnderscoreESX_SX_EEEEENS4_13SM90_TMA_LOADENS4_14ComposedLayoutINS4_7SwizzleILi2ELi4ELi3EEENS4_18smem_ptr_flag_bitsILi8EEENST_INS5_IJNSA_ILi8EEESH_EEENS5_IJSH_SC_EEEEEEEvNS4_8identityENS4_23SM90_TMA_LOAD_MULTICASTES1A_vS1B_EENS_8epilogue10collective6detail29Sm90TmaWarpSpecializedAdapterINS1F_15DefaultEpilogueISJ_SK_SK_NS1E_6thread17LinearCombinationISJ_Li1EffLNS1J_9ScaleType4KindE0ELNS_15FloatRoundStyleE2ESJ_EENS1_15EpilogueDefaultEEEEEvvEEEEvNT_6ParamsE,@"STO_CUDA_ENTRY STV_DEFAULT"
_ZN7cutlass13device_kernelINS_4gemm6kernel13GemmUniversalIN4cute5tupleIJiiiiEEENS1_10collective13CollectiveMmaINS1_37MainloopSm90TmaGmmaWarpSpecializedFP8ILi4ENS5_IJNS4_1CILi2EEENSA_ILi1EEESC_EEENS1_35KernelTmaWarpSpecializedCooperativeEEENS5_IJNSA_ILi256EEENSA_ILi64EEESH_EEENS_12float_e4m3_tENS5_IJlSC_lEEESJ_SK_NS4_8TiledMMAINS4_8MMA_AtomIJNS4_4SM904GMMA30MMA_64x64x32_F32E4M3E4M3_SS_TNILNSO_7ScaleInE1ELSQ_1EEEEEENS4_6LayoutISD_NS5_IJSC_NSA_ILi0EEESU_EEEEENS5_IJNS4_10UnderscoreESX_SX_EEEEENS4_13SM90_TMA_LOADENS4_14ComposedLayoutINS4_7SwizzleILi2ELi4ELi3EEENS4_18smem_ptr_flag_bitsILi8EEENST_INS5_IJNSA_ILi8EEESH_EEENS5_IJSH_SC_EEEEEEEvNS4_8identityENS4_23SM90_TMA_LOAD_MULTICASTES1A_vS1B_EENS_8epilogue10collective6detail29Sm90TmaWarpSpecializedAdapterINS1F_15DefaultEpilogueISJ_SK_SK_NS1E_6thread17LinearCombinationISJ_Li1EffLNS1J_9ScaleType4KindE0ELNS_15FloatRoundStyleE2ESJ_EENS1_15EpilogueDefaultEEEEEvvEEEEvNT_6ParamsE:
[----:B------:R-:W-:Y:S01]  /*0000*/  LDC R1, c[0x0][0x28] ;  /* 0x00000a00ff017b82 */ /* 0x000fe20000000800 */
[----:B------:R-:W0:Y:S01]  /*0010*/  S2R R0, SR_TID.X ;  /* 0x0000000000007919 */ /* 0x000e220000002100 */
[----:B------:R-:W-:Y:S01]  /*0020*/  ELECT P0, URZ, PT ;  /* 0x00000000003f782f */ /* 0x000fe20003800000 */
[----:B------:R-:W-:Y:S01]  /*0030*/  BSSY B0, `(.L_x_0) ;  /* 0x000000f000007945 */ /* 0x000fe20003800000 */
[--C-:B0-----:R-:W-:Y:S02]  /*0040*/  SHF.R.U32.HI R2, RZ, 0x5, R0.reuse ;  /* 0x00000005ff027819 */ /* 0x101fe40000011600 */
[----:B------:R-:W-:-:S03]  /*0050*/  SHF.R.U32.HI R3, RZ, 0x7, R0 ;  /* 0x00000007ff037819 */ /* 0x000fc60000011600 */
[----:B------:R-:W0:Y:S04]  /*0060*/  SHFL.IDX PT, R7, R2, RZ, 0x1f ;  /* 0x00001fff02077589 */ /* 0x000e2800000e0000 */
[----:B------:R-:W1:Y:S01]  /*0070*/  SHFL.IDX PT, R3, R3, RZ, 0x1f ;  /* 0x00001fff03037589 */ /* 0x000e6200000e0000 */
[----:B0-----:R-:W-:-:S13]  /*0080*/  ISETP.NE.OR P0, PT, R7, RZ, !P0 ;  /* 0x000000ff0700720c */ /* 0x001fda0004705670 */
[----:B-1----:R-:W-:Y:S05]  /*0090*/  @P0 BRA `(.L_x_1) ;  /* 0x0000000000200947 */ /* 0x002fea0003800000 */
[----:B------:R-:W-:Y:S02]  /*00a0*/  ULDC.64 UR4, c[0x0][0x198] ;  /* 0x0000660000047ab9 */ /* 0x000fe40000000a00 */
[----:B------:R-:W-:Y:S02]  /*00b0*/  UIADD3 UR6, UP0, UR4, 0xf0, URZ ;  /* 0x000000f004067890 */ /* 0x000fe4000ff1e03f */
[----:B------:R-:W-:Y:S02]  /*00c0*/  UIADD3 UR4, UP1, UR4, 0x1f0, URZ ;  /* 0x000001f004047890 */ /* 0x000fe4000ff3e03f */
[----:B------:R-:W-:Y:S02]  /*00d0*/  UIADD3.X UR7, URZ, UR5, URZ, UP0, !UPT ;  /* 0x000000053f077290 */ /* 0x000fe400087fe43f */
[----:B------:R-:W-:-:S07]  /*00e0*/  UIADD3.X UR5, URZ, UR5, URZ, UP1, !UPT ;  /* 0x000000053f057290 */ /* 0x000fce0008ffe43f */
[----:B------:R0:W-:Y:S02]  /*00f0*/  UTMACCTL.PF [UR6] ;  /* 0x00000000060079b9 */ /* 0x0001e40008040000 */
[----:B------:R0:W-:Y:S02]  /*0100*/  UTMACCTL.PF [UR4] ;  /* 0x00000000040079b9 */ /* 0x0001e40008040000 */
[----:B0-----:R-:W-:Y:S01]  /*0110*/  NOP ;  /* 0x0000000000007918 */ /* 0x001fe20000000000 */
.L_x_1:
[----:B------:R-:W-:Y:S05]  /*0120*/  BSYNC B0 ;  /* 0x0000000000007941 */ /* 0x000fea0003800000 */
.L_x_0:
[----:B------:R-:W0:Y:S02]  /*0130*/  SHFL.IDX PT, R4, R2, RZ, 0x1f ;  /* 0x00001fff02047589 */ /* 0x000e2400000e0000 */
[----:B0-----:R-:W-:-:S13]  /*0140*/  ISETP.NE.AND P0, PT, R4, RZ, PT ;  /* 0x000000ff0400720c */ /* 0x001fda0003f05270 */
[----:B------:R-:W-:Y:S05]  /*0150*/  @P0 BRA `(.L_x_2) ;  /* 0x0000000000580947 */ /* 0x000fea0003800000 */
[----:B------:R-:W0:Y:S01]  /*0160*/  S2UR UR8, SR_CgaCtaId ;  /* 0x00000000000879c3 */ /* 0x000e220000008800 */
[----:B------:R-:W-:Y:S01]  /*0170*/  UMOV UR4, 0x400 ;  /* 0x0000040000047882 */ /* 0x000fe20000000000 */
[----:B------:R-:W-:Y:S01]  /*0180*/  UMOV UR5, 0x1 ;  /* 0x0000000100057882 */ /* 0x000fe20000000000 */
[----:B------:R-:W-:Y:S01]  /*0190*/  UMOV UR6, 0x4 ;  /* 0x0000000400067882 */ /* 0x000fe20000000000 */
[----:B------:R-:W-:Y:S01]  /*01a0*/  ELECT P0, URZ, PT ;  /* 0x00000000003f782f */ /* 0x000fe20003800000 */
[----:B------:R-:W-:-:S04]  /*01b0*/  UIADD3 UR6, -UR6, 0x100000, URZ ;  /* 0x0010000006067890 */ /* 0x000fc8000fffe13f */
[----:B------:R-:W-:Y:S02]  /*01c0*/  USHF.L.U32 UR7, UR6, 0xb, URZ ;  /* 0x0000000b06077899 */ /* 0x000fe4000800063f */
[----:B------:R-:W-:Y:S02]  /*01d0*/  USHF.L.U32 UR6, UR6, 0x1, URZ ;  /* 0x0000000106067899 */ /* 0x000fe4000800063f */
[----:B0-----:R-:W-:Y:S02]  /*01e0*/  ULEA UR8, UR8, UR4, 0x18 ;  /* 0x0000000408087291 */ /* 0x001fe4000f8ec03f */
[----:B------:R-:W-:-:S04]  /*01f0*/  UIADD3 UR4, -UR5, 0x100000, URZ ;  /* 0x0010000005047890 */ /* 0x000fc8000fffe13f */
[----:B------:R-:W-:Y:S02]  /*0200*/  USHF.L.U32 UR5, UR4, 0xb, URZ ;  /* 0x0000000b04057899 */ /* 0x000fe4000800063f */
[----:B------:R-:W-:Y:S01]  /*0210*/  USHF.L.U32 UR4, UR4, 0x1, URZ ;  /* 0x0000000104047899 */ /* 0x000fe2000800063f */
[----:B------:R-:W0:Y:S11]  /*0220*/  FENCE.VIEW.ASYNC.S ;  /* 0x00000000000073c6 */ /* 0x000e360000000000 */
[----:B0-----:R0:W1:Y:S01]  /*0230*/  SYNCS.EXCH.64 URZ, [UR8], UR4 ;  /* 0x00000004083f75b2 */ /* 0x0010620008000100 */
[----:B------:R0:W2:Y:S01]  /*0240*/  SYNCS.EXCH.64 URZ, [UR8+0x20], UR6 ;  /* 0x00002006083f75b2 */ /* 0x0000a20008000100 */
[----:B------:R0:W3:Y:S01]  /*0250*/  SYNCS.EXCH.64 URZ, [UR8+0x8], UR4 ;  /* 0x00000804083f75b2 */ /* 0x0000e20008000100 */
[----:B------:R0:W4:Y:S01]  /*0260*/  SYNCS.EXCH.64 URZ, [UR8+0x28], UR6 ;  /* 0x00002806083f75b2 */ /* 0x0001220008000100 */
[----:B------:R0:W0:Y:S01]  /*0270*/  SYNCS.EXCH.64 URZ, [UR8+0x10], UR4 ;  /* 0x00001004083f75b2 */ /* 0x0000220008000100 */
[----:B------:R0:W0:Y:S01]  /*0280*/  SYNCS.EXCH.64 URZ, [UR8+0x30], UR6 ;  /* 0x00003006083f75b2 */ /* 0x0000220008000100 */
[----:B------:R0:W0:Y:S01]  /*0290*/  SYNCS.EXCH.64 URZ, [UR8+0x18], UR4 ;  /* 0x00001804083f75b2 */ /* 0x0000220008000100 */
[----:B------:R0:W0:Y:S01]  /*02a0*/  SYNCS.EXCH.64 URZ, [UR8+0x38], UR6 ;  /* 0x00003806083f75b2 */ /* 0x0000220008000100 */
[----:B------:R-:W-:Y:S01]  /*02b0*/  NOP ;  /* 0x0000000000007918 */ /* 0x000fe20000000000 */
.L_x_2:
[----:B------:R-:W-:Y:S01]  /*02c0*/  SHF.R.S32.HI R5, RZ, 0x1f, R0 ;  /* 0x0000001fff057819 */ /* 0x000fe20000011400 */
[----:B------:R-:W5:Y:S01]  /*02d0*/  SHFL.IDX PT, R2, R2, RZ, 0x1f ;  /* 0x00001fff02027589 */ /* 0x000f6200000e0000 */
[----:B0-----:R-:W0:Y:S01]  /*02e0*/  S2UR UR8, SR_CTAID.X ;  /* 0x00000000000879c3 */ /* 0x001e220000002500 */
[----:B------:R-:W-:Y:S02]  /*02f0*/  ELECT P0, URZ, PT ;  /* 0x00000000003f782f */ /* 0x000fe40003800000 */
[----:B------:R-:W-:Y:S01]  /*0300*/  LEA.HI R5, R5, R0, RZ, 0x7 ;  /* 0x0000000005057211 */ /* 0x000fe200078f38ff */
[----:B------:R-:W1:Y:S01]  /*0310*/  S2R R8, SR_CTAID.Y ;  /* 0x0000000000087919 */ /* 0x000e620000002600 */
[----:B------:R-:W-:Y:S01]  /*0320*/  SHF.R.S32.HI R11, RZ, 0x1f, R4 ;  /* 0x0000001fff0b7819 */ /* 0x000fe20000011404 */
[----:B------:R-:W-:Y:S01]  /*0330*/  ULDC UR4, c[0x0][0x150] ;  /* 0x0000540000047ab9 */ /* 0x000fe20000000800 */
[----:B------:R-:W-:Y:S01]  /*0340*/  LOP3.LUT R5, R5, 0xffffff80, RZ, 0xc0, !PT ;  /* 0xffffff8005057812 */ /* 0x000fe200078ec0ff */
[----:B------:R-:W-:Y:S01]  /*0350*/  VIADD R16, R3, 0xffffffff ;  /* 0xffffffff03107836 */ /* 0x000fe20000000000 */
[----:B------:R-:W-:Y:S01]  /*0360*/  LEA.HI R11, R11, R4, RZ, 0x2 ;  /* 0x000000040b0b7211 */ /* 0x000fe200078f10ff */
[----:B------:R-:W2:Y:S01]  /*0370*/  LDC R12, c[0x0][0x144] ;  /* 0x00005100ff0c7b82 */ /* 0x000ea20000000800 */
[----:B------:R-:W-:Y:S01]  /*0380*/  NOP ;  /* 0x0000000000007918 */ /* 0x000fe20000000000 */
[----:B------:R-:W-:Y:S01]  /*0390*/  IMAD.IADD R6, R0, 0x1, -R5 ;  /* 0x0000000100067824 */ /* 0x000fe200078e0a05 */
[----:B------:R-:W-:Y:S01]  /*03a0*/  LOP3.LUT R11, R11, 0x3ffffffc, RZ, 0xc0, !PT ;  /* 0x3ffffffc0b0b7812 */ /* 0x000fe200078ec0ff */
[----:B------:R-:W-:Y:S01]  /*03b0*/  NOP ;  /* 0x0000000000007918 */ /* 0x000fe20000000000 */
[----:B------:R-:W-:-:S02]  /*03c0*/  ISETP.NE.AND P4, PT, R3, RZ, PT ;  /* 0x000000ff0300720c */ /* 0x000fc40003f85270 */
[----:B------:R-:W-:Y:S01]  /*03d0*/  SHF.R.S32.HI R5, RZ, 0x1f, R6 ;  /* 0x0000001fff057819 */ /* 0x000fe20000011406 */
[----:B------:R-:W-:Y:S01]  /*03e0*/  IMAD.IADD R4, R4, 0x1, -R11 ;  /* 0x0000000104047824 */ /* 0x000fe200078e0a0b */
[----:B------:R-:W3:Y:S01]  /*03f0*/  LDC R14, c[0x0][0x140] ;  /* 0x00005000ff0e7b82 */ /* 0x000ee20000000800 */
[----:B------:R-:W-:Y:S02]  /*0400*/  ISETP.GE.U32.AND P6, PT, R16, 0x2, PT ;  /* 0x000000021000780c */ /* 0x000fe40003fc6070 */
[----:B------:R-:W-:Y:S02]  /*0410*/  LEA.HI R5, R5, R6, RZ, 0x3 ;  /* 0x0000000605057211 */ /* 0x000fe400078f18ff */
[----:B-----5:R-:W-:Y:S02]  /*0420*/  ISETP.NE.OR P0, PT, R2, RZ, !P0 ;  /* 0x000000ff0200720c */ /* 0x020fe40004705670 */
[--C-:B------:R-:W-:Y:S01]  /*0430*/  SHF.R.S32.HI R2, RZ, 0x3, R5.reuse ;  /* 0x00000003ff027819 */ /* 0x100fe20000011405 */
[----:B------:R-:W5:Y:S01]  /*0440*/  LDC R13, c[0x0][0x148] ;  /* 0x00005200ff0d7b82 */ /* 0x000f620000000800 */
[----:B------:R-:W-:-:S02]  /*0450*/  SHF.R.S32.HI R5, RZ, 0x1f, R5 ;  /* 0x0000001fff057819 */ /* 0x000fc40000011405 */
[----:B0-----:R-:W-:Y:S02]  /*0460*/  I2FP.F32.U32 R10, UR8 ;  /* 0x00000008000a7c45 */ /* 0x001fe40008201000 */
[----:B------:R-:W-:-:S03]  /*0470*/  LEA.HI R5, R5, R2, RZ, 0x2 ;  /* 0x0000000205057211 */ /* 0x000fc600078f10ff */
[----:B------:R-:W-:Y:S01]  /*0480*/  FMUL R10, R10, UR4 ;  /* 0x000000040a0a7c20 */ /* 0x000fe20008400000 */
[----:B------:R-:W-:Y:S01]  /*0490*/  LOP3.LUT R5, R5, 0xfffffffc, RZ, 0xc0, !PT ;  /* 0xfffffffc05057812 */ /* 0x000fe200078ec0ff */
[----:B------:R-:W-:Y:S01]  /*04a0*/  VOTEU.ALL UP0, P0 ;  /* 0x00000000003f7886 */ /* 0x000fe20000000000 */
[----:B-1----:R-:W-:Y:S01]  /*04b0*/  I2FP.F32.U32 R11, R8 ;  /* 0x00000008000b7245 */ /* 0x002fe20000201000 */
[----:B------:R-:W-:Y:S01]  /*04c0*/  ULDC UR4, c[0x0][0x154] ;  /* 0x0000550000047ab9 */ /* 0x000fe20000000800 */
[----:B------:R-:W-:Y:S01]  /*04d0*/  VOTEU.ALL UP1, P0 ;  /* 0x00000000003f7886 */ /* 0x000fe20000020000 */
[----:B------:R-:W0:Y:S01]  /*04e0*/  F2I.U32.TRUNC.NTZ R10, R10 ;  /* 0x0000000a000a7305 */ /* 0x000e22000020f000 */
[----:B------:R-:W-:Y:S01]  /*04f0*/  IMAD.IADD R5, R2, 0x1, -R5 ;  /* 0x0000000102057824 */ /* 0x000fe200078e0a05 */
[----:B------:R-:W1:Y:S01]  /*0500*/  @!UP0 S2UR UR7, SR_CgaCtaId ;  /* 0x00000000000789c3 */ /* 0x000e620000008800 */
[----:B------:R-:W-:Y:S01]  /*0510*/  @!UP0 UMOV UR6, 0x400 ;  /* 0x0000040000068882 */ /* 0x000fe20000000000 */
[----:B---3--:R-:W-:Y:S01]  /*0520*/  ISETP.EQ.U32.AND P2, PT, R14, 0x1, PT ;  /* 0x000000010e00780c */ /* 0x008fe20003f42070 */
[----:B------:R-:W-:-:S05]  /*0530*/  IMAD R5, R4, 0x4, R5 ;  /* 0x0000000404057824 */ /* 0x000fca00078e0205 */
[----:B------:R-:W-:-:S04]  /*0540*/  LEA.HI R2, R5, R5, RZ, 0x1 ;  /* 0x0000000505027211 */ /* 0x000fc800078f08ff */
[----:B------:R-:W-:Y:S01]  /*0550*/  LOP3.LUT R4, R2, 0xfffffffe, RZ, 0xc0, !PT ;  /* 0xfffffffe02047812 */ /* 0x000fe200078ec0ff */
[----:B0-----:R-:W-:Y:S02]  /*0560*/  IMAD.MOV R15, RZ, RZ, -R10 ;  /* 0x000000ffff0f7224 */ /* 0x001fe400078e0a0a */
[----:B------:R-:W-:Y:S01]  /*0570*/  FMUL R10, R11, UR4 ;  /* 0x000000040b0a7c20 */ /* 0x000fe20008400000 */
[----:B------:R-:W-:Y:S01]  /*0580*/  SHF.R.S32.HI R2, RZ, 0x1f, R7 ;  /* 0x0000001fff027819 */ /* 0x000fe20000011407 */
[----:B------:R-:W-:Y:S01]  /*0590*/  UMOV UR4, 0x20 ;  /* 0x0000002000047882 */ /* 0x000fe20000000000 */
[----:B--2---:R-:W-:Y:S01]  /*05a0*/  IMAD R12, R12, R15, UR8 ;  /* 0x000000080c0c7e24 */ /* 0x004fe2000f8e020f */
[----:B------:R-:W-:-:S04]  /*05b0*/  @!UP0 UIADD3 UR4, -UR4, 0x100000, URZ ;  /* 0x0010000004048890 */ /* 0x000fc8000fffe13f */
[----:B------:R-:W-:Y:S02]  /*05c0*/  @!UP0 USHF.L.U32 UR5, UR4, 0xb, URZ ;  /* 0x0000000b04058899 */ /* 0x000fe4000800063f */
[----:B------:R-:W-:Y:S01]  /*05d0*/  @!UP0 USHF.L.U32 UR4, UR4, 0x1, URZ ;  /* 0x0000000104048899 */ /* 0x000fe2000800063f */
[C---:B------:R-:W-:Y:S01]  /*05e0*/  IMAD.IADD R11, R5.reuse, 0x1, -R4 ;  /* 0x00000001050b7824 */ /* 0x040fe200078e0a04 */
[----:B------:R-:W0:Y:S01]  /*05f0*/  F2I.U32.TRUNC.NTZ R10, R10 ;  /* 0x0000000a000a7305 */ /* 0x000e22000020f000 */
[----:B------:R-:W-:Y:S01]  /*0600*/  LEA.HI R2, R2, R7, RZ, 0x2 ;  /* 0x0000000702027211 */ /* 0x000fe200078f10ff */
[----:B------:R-:W-:Y:S02]  /*0610*/  IMAD.SHL.U32 R4, R5, 0x4, RZ ;  /* 0x0000000405047824 */ /* 0x000fe400078e00ff */
[----:B------:R-:W-:Y:S01]  /*0620*/  ISETP.NE.AND P3, PT, R11, R12, PT ;  /* 0x0000000c0b00720c */ /* 0x000fe20003f65270 */
[----:B-1----:R-:W-:Y:S01]  /*0630*/  @!UP0 ULEA UR6, UR7, UR6, 0x18 ;  /* 0x0000000607068291 */ /* 0x002fe2000f8ec03f */
[----:B------:R-:W-:Y:S01]  /*0640*/  LOP3.LUT R2, R2, 0xfffffffc, RZ, 0xc0, !PT ;  /* 0xfffffffc02027812 */ /* 0x000fe200078ec0ff */
[----:B------:R-:W-:Y:S01]  /*0650*/  VOTEU.ALL UP0, P0 ;  /* 0x00000000003f7886 */ /* 0x000fe20000000000 */
[----:B------:R-:W-:-:S02]  /*0660*/  LOP3.LUT R5, R5, 0xc, R4, 0x78, !PT ;  /* 0x0000000c05057812 */ /* 0x000fc400078e7804 */
[----:B------:R-:W-:Y:S01]  /*0670*/  LOP3.LUT P0, RZ, R6, 0x7, RZ, 0xc0, !PT ;  /* 0x0000000706ff7812 */ /* 0x000fe2000780c0ff */
[----:B------:R-:W-:Y:S02]  /*0680*/  IMAD.IADD R7, R7, 0x1, -R2 ;  /* 0x0000000107077824 */ /* 0x000fe400078e0a02 */
[----:B------:R-:W-:Y:S01]  /*0690*/  IMAD.MOV.U32 R6, RZ, RZ, 0x1 ;  /* 0x00000001ff067424 */ /* 0x000fe200078e00ff */
[----:B------:R-:W-:Y:S01]  /*06a0*/  ISETP.LT.U32.AND P0, PT, R5, 0x2, !P0 ;  /* 0x000000020500780c */ /* 0x000fe20004701070 */
[----:B0-----:R-:W-:Y:S01]  /*06b0*/  IMAD.MOV R20, RZ, RZ, -R10 ;  /* 0x000000ffff147224 */ /* 0x001fe200078e0a0a */
[----:B------:R-:W-:Y:S01]  /*06c0*/  ISETP.NE.AND P1, PT, R7, 0x3, PT ;  /* 0x000000030700780c */ /* 0x000fe20003f25270 */
[----:B------:R-:W0:Y:S02]  /*06d0*/  FENCE.VIEW.ASYNC.S ;  /* 0x00000000000073c6 */ /* 0x000e240000000000 */
[----:B0-----:R0:W1:Y:S01]  /*06e0*/  @!UP0 SYNCS.EXCH.64 URZ, [UR6+0x50], UR4 ;  /* 0x00005004063f85b2 */ /* 0x0010620008000100 */
[----:B------:R-:W-:Y:S01]  /*06f0*/  @P3 LEA.HI R2, R5, R5, RZ, 0x1 ;  /* 0x0000000505023211 */ /* 0x000fe200078f08ff */
[----:B-----5:R-:W-:Y:S01]  /*0700*/  IMAD R11, R13, R20, R8 ;  /* 0x000000140d0b7224 */ /* 0x020fe200078e0208 */
[----:B------:R-:W-:-:S02]  /*0710*/  ISETP.EQ.OR P1, PT, R7, RZ, !P1 ;  /* 0x000000ff0700720c */ /* 0x000fc40004f22670 */
[----:B------:R-:W-:Y:S02]  /*0720*/  @P3 SHF.R.S32.HI R2, RZ, 0x1, R2 ;  /* 0x00000001ff023819 */ /* 0x000fe40000011402 */
[----:B------:R-:W-:Y:S02]  /*0730*/  ISETP.EQ.AND P1, PT, R3, RZ, P1 ;  /* 0x000000ff0300720c */ /* 0x000fe40000f22270 */
[----:B------:R-:W-:Y:S02]  /*0740*/  @P3 ISETP.NE.AND P5, PT, R2, R11, PT ;  /* 0x0000000b0200320c */ /* 0x000fe40003fa5270 */
[----:B------:R-:W-:Y:S02]  /*0750*/  SEL R3, RZ, 0x1, !P0 ;  /* 0x00000001ff037807 */ /* 0x000fe40004000000 */
[----:B------:R-:W-:Y:S02]  /*0760*/  @P3 SEL R6, RZ, 0x1, P5 ;  /* 0x00000001ff063807 */ /* 0x000fe40002800000 */
[----:B------:R-:W-:Y:S01]  /*0770*/  SEL R4, RZ, 0x1, !P1 ;  /* 0x00000001ff047807 */ /* 0x000fe20004800000 */
[----:B------:R0:W2:Y:S01]  /*0780*/  @!UP1 SYNCS.EXCH.64 URZ, [UR6+0x58], UR4 ;  /* 0x00005804063f95b2 */ /* 0x0000a20008000100 */
[----:B------:R-:W-:Y:S01]  /*0790*/  LOP3.LUT R6, R6, R3, RZ, 0xc0, !PT ;  /* 0x0000000306067212 */ /* 0x000fe200078ec0ff */
[----:B------:R-:W-:Y:S01]  /*07a0*/  NOP ;  /* 0x0000000000007918 */ /* 0x000fe20000000000 */
[----:B------:R-:W-:Y:S01]  /*07b0*/  SEL R4, R4, 0x2, P6 ;  /* 0x0000000204047807 */ /* 0x000fe20003000000 */
[----:B------:R-:W-:Y:S06]  /*07c0*/  @!P2 BRA `(.L_x_3) ;  /* 0x000000000008a947 */ /* 0x000fec0003800000 */
[----:B-12-4-:R-:W-:Y:S01]  /*07d0*/  UCGABAR_ARV ;  /* 0x00000000000079c7 */ /* 0x016fe20008000000 */
[----:B------:R-:W-:Y:S05]  /*07e0*/  BRA `(.L_x_4) ;  /* 0x0000000000047947 */ /* 0x000fea0003800000 */
.L_x_3:
[----:B-12-4-:R-:W-:Y:S01]  /*07f0*/  NOP ;  /* 0x0000000000007918 */ /* 0x016fe20000000000 */
.L_x_4:
[----:B------:R-:W1:Y:S01]  /*0800*/  LDC R2, c[0x0][0x65c] ;  /* 0x00019700ff027b82 */ /* 0x000e620000000800 */
[----:B------:R-:W-:Y:S01]  /*0810*/  IMAD.MOV.U32 R3, RZ, RZ, RZ ;  /* 0x000000ffff037224 */ /* 0x000fe200078e00ff */
[----:B-1----:R-:W-:Y:S01]  /*0820*/  ISETP.NE.AND P3, PT, R2, 0x1, PT ;  /* 0x000000010200780c */ /* 0x002fe20003f65270 */
[----:B------:R-:W-:-:S12]  /*0830*/  IMAD.U32 R2, RZ, RZ, UR8 ;  /* 0x00000008ff027e24 */ /* 0x000fd8000f8e00ff */
[----:B------:R-:W1:Y:S01]  /*0840*/  @P3 LDC R15, c[0x0][0x10] ;  /* 0x00000400ff0f3b82 */ /* 0x000e620000000800 */
[----:B------:R-:W-:Y:S02]  /*0850*/  @P3 IMAD.MOV.U32 R9, RZ, RZ, RZ ;  /* 0x000000ffff093224 */ /* 0x000fe400078e00ff */
[----:B------:R-:W-:-:S05]  /*0860*/  @P3 IMAD.MOV.U32 R17, RZ, RZ, RZ ;  /* 0x000000ffff113224 */ /* 0x000fca00078e00ff */
[----:B------:R-:W2:Y:S01]  /*0870*/  @!P3 LDC R11, c[0x0][0xc] ;  /* 0x00000300ff0bbb82 */ /* 0x000ea20000000800 */
[----:B-1----:R-:W-:-:S04]  /*0880*/  @P3 IMAD.WIDE.U32 R14, R15, UR8, R8 ;  /* 0x000000080f0e3c25 */ /* 0x002fc8000f8e0008 */
[----:B--2---:R-:W-:-:S04]  /*0890*/  @!P3 IMAD.WIDE.U32 R10, R8, R11, R2 ;  /* 0x0000000b080ab225 */ /* 0x004fc800078e0002 */
[----:B------:R-:W-:Y:S02]  /*08a0*/  @P3 IMAD.MOV.U32 R2, RZ, RZ, R14 ;  /* 0x000000ffff023224 */ /* 0x000fe400078e000e */
[----:B------:R-:W-:Y:S02]  /*08b0*/  @P3 IMAD.IADD R3, R15, 0x1, R17 ;  /* 0x000000010f033824 */ /* 0x000fe400078e0211 */
[----:B------:R-:W-:Y:S02]  /*08c0*/  @!P3 IMAD.MOV.U32 R2, RZ, RZ, R10 ;  /* 0x000000ffff02b224 */ /* 0x000fe400078e000a */
[----:B------:R-:W-:Y:S01]  /*08d0*/  @!P3 IMAD.MOV.U32 R3, RZ, RZ, R11 ;  /* 0x000000ffff03b224 */ /* 0x000fe200078e000b */
[----:B------:R-:W-:Y:S06]  /*08e0*/  @!P2 BRA `(.L_x_5) ;  /* 0x00000000000ca947 */ /* 0x000fec0003800000 */
[----:B------:R-:W-:Y:S01]  /*08f0*/  UCGABAR_WAIT ;  /* 0x0000000000007dc7 */ /* 0x000fe20008000000 */
[----:B------:R-:W-:Y:S01]  /*0900*/  CCTL.IVALL ;  /* 0x00000000ff00798f */ /* 0x000fe20002000000 */
[----:B------:R-:W-:Y:S05]  /*0910*/  BRA `(.L_x_6) ;  /* 0x0000000000047947 */ /* 0x000fea0003800000 */
.L_x_5:
[----:B------:R-:W-:Y:S06]  /*0920*/  BAR.SYNC.DEFER_BLOCKING 0x0 ;  /* 0x0000000000007b1d */ /* 0x000fec0000010000 */
.L_x_6:
[----:B------:R-:W-:Y:S05]  /*0930*/  @!P4 BRA `(.L_x_7) ;  /* 0x0000007400e8c947 */ /* 0x000fea0003800000 */
[----:B------:R-:W-:-:S13]  /*0940*/  ISETP.GT.U32.AND P0, PT, R16, 0x1, PT ;  /* 0x000000011000780c */ /* 0x000fda0003f04070 */
[----:B0-----:R-:W-:Y:S05]  /*0950*/  @P0 EXIT ;  /* 0x000000000000094d */ /* 0x001fea0003800000 */
[----:B------:R-:W-:Y:S01]  /*0960*/  ULDC.64 UR4, c[0x0][0x650] ;  /* 0x0001940000047ab9 */ /* 0x000fe20000000a00 */
[----:B------:R-:W-:Y:S01]  /*0970*/  PRMT R14, RZ, 0x7610, R14 ;  /* 0x00007610ff0e7816 */ /* 0x000fe2000000000e */
[----:B------:R-:W-:Y:S01]  /*0980*/  IMAD.MOV.U32 R11, RZ, RZ, -0x1 ;  /* 0xffffffffff0b7424 */ /* 0x000fe200078e00ff */
[----:B------:R-:W-:Y:S01]  /*0990*/  ISETP.GE.U32.AND P0, PT, R2, UR4, PT ;  /* 0x0000000402007c0c */ /* 0x000fe2000bf06070 */
[----:B------:R-:W-:Y:S02]  /*09a0*/  IMAD.MOV.U32 R10, RZ, RZ, -0x1 ;  /* 0xffffffffff0a7424 */ /* 0x000fe400078e00ff */
[----:B------:R-:W-:Y:S01]  /*09b0*/  IMAD.MOV.U32 R7, RZ, RZ, -0x1 ;  /* 0xffffffffff077424 */ /* 0x000fe200078e00ff */
[----:B------:R-:W-:-:S13]  /*09c0*/  ISETP.GE.U32.AND.EX P0, PT, R3, UR5, PT, P0 ;  /* 0x0000000503007c0c */ /* 0x000fda000bf06100 */
[----:B------:R-:W-:Y:S05]  /*09d0*/  @P0 BRA `(.L_x_8) ;  /* 0x0000000400280947 */ /* 0x000fea0003800000 */
[----:B------:R-:W0:Y:S01]  /*09e0*/  LDC.64 R22, c[0x0][0x628] ;  /* 0x00018a00ff167b82 */ /* 0x000e220000000a00 */
[----:B------:R-:W-:Y:S02]  /*09f0*/  IMAD.MOV.U32 R10, RZ, RZ, R2 ;  /* 0x000000ffff0a7224 */ /* 0x000fe400078e0002 */
[----:B------:R-:W-:-:S05]  /*0a00*/  IMAD.MOV.U32 R11, RZ, RZ, R3 ;  /* 0x000000ffff0b7224 */ /* 0x000fca00078e0003 */
[----:B------:R-:W1:Y:S08]  /*0a10*/  LDC R18, c[0x0][0x630] ;  /* 0x00018c00ff127b82 */ /* 0x000e700000000800 */
[----:B------:R-:W2:Y:S01]  /*0a20*/  LDC.64 R24, c[0x0][0x620] ;  /* 0x00018800ff187b82 */ /* 0x000ea20000000a00 */
[----:B0-----:R-:W-:-:S04]  /*0a30*/  ISETP.NE.U32.AND P0, PT, R22, RZ, PT ;  /* 0x000000ff1600720c */ /* 0x001fc80003f05070 */
[----:B------:R-:W-:-:S13]  /*0a40*/  ISETP.NE.AND.EX P0, PT, R23, RZ, PT, P0 ;  /* 0x000000ff1700720c */ /* 0x000fda0003f05300 */
[----:B-12---:R-:W-:Y:S05]  /*0a50*/  @!P0 BRA `(.L_x_9) ;  /* 0x0000000000288947 */ /* 0x006fea0003800000 */
[----:B------:R-:W0:Y:S02]  /*0a60*/  LDC R7, c[0x0][0x634] ;  /* 0x00018d00ff077b82 */ /* 0x000e240000000800 */
[----:B0-----:R-:W-:-:S05]  /*0a70*/  IADD3 R7, P0, R2, R7, RZ ;  /* 0x0000000702077210 */ /* 0x001fca0007f1e0ff */
[----:B------:R-:W-:-:S04]  /*0a80*/  IMAD.X R19, RZ, RZ, R3, P0 ;  /* 0x000000ffff137224 */ /* 0x000fc800000e0603 */
[----:B------:R-:W-:-:S04]  /*0a90*/  IMAD.WIDE.U32 R10, R19, R22, RZ ;  /* 0x00000016130a7225 */ /* 0x000fc800078e00ff */
[----:B------:R-:W-:-:S04]  /*0aa0*/  IMAD.WIDE.U32 R14, P0, R7, R23, R10 ;  /* 0x00000017070e7225 */ /* 0x000fc8000780000a */
[----:B------:R-:W-:-:S04]  /*0ab0*/  IMAD.WIDE.U32 R10, R7, R22, RZ ;  /* 0x00000016070a7225 */ /* 0x000fc800078e00ff */
[----:B------:R-:W-:Y:S01]  /*0ac0*/  IMAD.X R17, RZ, RZ, RZ, P0 ;  /* 0x000000ffff117224 */ /* 0x000fe200000e06ff */
[----:B------:R-:W-:Y:S01]  /*0ad0*/  IADD3 RZ, P0, R11, R14, RZ ;  /* 0x0000000e0bff7210 */ /* 0x000fe20007f1e0ff */
[----:B------:R-:W-:-:S04]  /*0ae0*/  IMAD.MOV.U32 R16, RZ, RZ, R15 ;  /* 0x000000ffff107224 */ /* 0x000fc800078e000f */
[----:B------:R-:W-:-:S08]  /*0af0*/  IMAD.WIDE.U32.X R10, R19, R23, R16, P0 ;  /* 0x00000017130a7225 */ /* 0x000fd000000e0410 */
.L_x_9:
[----:B------:R-:W0:Y:S01]  /*0b00*/  LDC.64 R26, c[0x0][0x640] ;  /* 0x00019000ff1a7b82 */ /* 0x000e220000000a00 */
[--C-:B------:R-:W-:Y:S01]  /*0b10*/  SHF.R.U64 R28, R10, R18, R11.reuse ;  /* 0x000000120a1c7219 */ /* 0x100fe2000000120b */
[----:B------:R-:W-:Y:S01]  /*0b20*/  IMAD R29, R13, R20, R8 ;  /* 0x000000140d1d7224 */ /* 0x000fe200078e0208 */
[----:B------:R-:W-:Y:S01]  /*0b30*/  SHF.R.U32.HI R7, RZ, R18, R11 ;  /* 0x00000012ff077219 */ /* 0x000fe2000001160b */
[----:B------:R-:W-:Y:S01]  /*0b40*/  IMAD.MOV.U32 R23, RZ, RZ, 0x1 ;  /* 0x00000001ff177424 */ /* 0x000fe200078e00ff */
[----:B------:R-:W-:-:S03]  /*0b50*/  IADD3 R9, P0, RZ, -R28, RZ ;  /* 0x8000001cff097210 */ /* 0x000fc60007f1e0ff */
[----:B------:R-:W1:Y:S02]  /*0b60*/  LDC R16, c[0x0][0x618] ;  /* 0x00018600ff107b82 */ /* 0x000e640000000800 */
[----:B------:R-:W-:Y:S02]  /*0b70*/  IMAD.X R7, RZ, RZ, ~R7, P0 ;  /* 0x000000ffff077224 */ /* 0x000fe400000e0e07 */
[----:B------:R-:W-:-:S04]  /*0b80*/  IMAD.WIDE.U32 R10, R9, R24, R2 ;  /* 0x00000018090a7225 */ /* 0x000fc800078e0002 */
[----:B------:R-:W2:Y:S01]  /*0b90*/  LDC R15, c[0x0][0x608] ;  /* 0x00018200ff0f7b82 */ /* 0x000ea20000000800 */
[----:B------:R-:W-:-:S04]  /*0ba0*/  IMAD R14, R7, R24, RZ ;  /* 0x00000018070e7224 */ /* 0x000fc800078e02ff */
[----:B------:R-:W-:-:S03]  /*0bb0*/  IMAD R7, R9, R25, R14 ;  /* 0x0000001909077224 */ /* 0x000fc600078e020e */
[----:B------:R-:W3:Y:S01]  /*0bc0*/  LDC R22, c[0x0][0x658] ;  /* 0x00019600ff167b82 */ /* 0x000ee20000000800 */
[----:B------:R-:W-:Y:S01]  /*0bd0*/  IMAD.IADD R7, R11, 0x1, R7 ;  /* 0x000000010b077824 */ /* 0x000fe200078e0207 */
[----:B0-----:R-:W-:-:S04]  /*0be0*/  ISETP.NE.U32.AND P0, PT, R26, RZ, PT ;  /* 0x000000ff1a00720c */ /* 0x001fc80003f05070 */
[----:B------:R-:W-:Y:S02]  /*0bf0*/  ISETP.NE.AND.EX P0, PT, R27, RZ, PT, P0 ;  /* 0x000000ff1b00720c */ /* 0x000fe40003f05300 */
[----:B------:R-:W0:Y:S01]  /*0c00*/  LDC R18, c[0x0][0x600] ;  /* 0x00018000ff127b82 */ /* 0x000e220000000800 */
[-CC-:B-1----:R-:W-:Y:S02]  /*0c10*/  SHF.R.U64 R19, R10, R16.reuse, R7.reuse ;  /* 0x000000100a137219 */ /* 0x182fe40000001207 */
[----:B------:R-:W-:Y:S01]  /*0c20*/  SHF.R.U32.HI R10, RZ, R16, R7 ;  /* 0x00000010ff0a7219 */ /* 0x000fe20000011607 */
[----:B------:R-:W-:-:S04]  /*0c30*/  IMAD.MOV.U32 R7, RZ, RZ, -0x1 ;  /* 0xffffffffff077424 */ /* 0x000fc800078e00ff */
[----:B------:R-:W1:Y:S01]  /*0c40*/  LDC R21, c[0x0][0x648] ;  /* 0x00019200ff157b82 */ /* 0x000e620000000800 */
[-CC-:B--2---:R-:W-:Y:S02]  /*0c50*/  SHF.R.U64 R16, R19, R15.reuse, R10.reuse ;  /* 0x0000000f13107219 */ /* 0x184fe4000000120a */
[----:B------:R-:W-:-:S05]  /*0c60*/  SHF.R.U32.HI R9, RZ, R15, R10 ;  /* 0x0000000fff097219 */ /* 0x000fca000001160a */
[----:B------:R-:W2:Y:S01]  /*0c70*/  LDC R24, c[0x0][0x638] ;  /* 0x00018e00ff187b82 */ /* 0x000ea20000000800 */
[-CC-:B---3--:R-:W-:Y:S02]  /*0c80*/  SHF.R.U64 R20, R16, R22.reuse, R9.reuse ;  /* 0x0000001610147219 */ /* 0x188fe40000001209 */
[-C--:B------:R-:W-:Y:S02]  /*0c90*/  SHF.L.U32 R7, R7, R22.reuse, RZ ;  /* 0x0000001607077219 */ /* 0x080fe400000006ff */
[----:B------:R-:W-:Y:S01]  /*0ca0*/  SHF.R.U32.HI R9, RZ, R22, R9 ;  /* 0x00000016ff097219 */ /* 0x000fe20000011609 */
[----:B------:R-:W-:Y:S01]  /*0cb0*/  IMAD.MOV.U32 R8, RZ, RZ, R20 ;  /* 0x000000ffff087224 */ /* 0x000fe200078e0014 */
[----:B------:R-:W-:Y:S01]  /*0cc0*/  LOP3.LUT R13, RZ, R7, RZ, 0x33, !PT ;  /* 0x00000007ff0d7212 */ /* 0x000fe200078e33ff */
[----:B------:R-:W3:Y:S01]  /*0cd0*/  LDC R25, c[0x0][0x610] ;  /* 0x00018400ff197b82 */ /* 0x000ee20000000800 */
[----:B------:R-:W-:Y:S05]  /*0ce0*/  @!P0 BRA `(.L_x_10) ;  /* 0x0000000000288947 */ /* 0x000fea0003800000 */
[----:B------:R-:W4:Y:S02]  /*0cf0*/  LDC R7, c[0x0][0x64c] ;  /* 0x00019300ff077b82 */ /* 0x000f240000000800 */
[----:B----4-:R-:W-:-:S05]  /*0d00*/  IADD3 R7, P0, R20, R7, RZ ;  /* 0x0000000714077210 */ /* 0x010fca0007f1e0ff */
        /* <DEDUP_REMOVED lines=8> */
.L_x_10:
[----:B-1----:R-:W-:Y:S01]  /*0d90*/  SHF.R.U64 R9, R8, R21, R9 ;  /* 0x0000001508097219 */ /* 0x002fe20000001209 */
[----:B0-----:R-:W-:Y:S01]  /*0da0*/  VIADD R10, R18, 0xffffffff ;  /* 0xffffffff120a7836 */ /* 0x001fe20000000000 */
[----:B------:R-:W-:Y:S01]  /*0db0*/  SHF.L.U32 R7, R23, R22, RZ ;  /* 0x0000001617077219 */ /* 0x000fe200000006ff */
[----:B------:R-:W-:Y:S01]  /*0dc0*/  IMAD.MOV.U32 R14, RZ, RZ, 0x1 ;  /* 0x00000001ff0e7424 */ /* 0x000fe200078e00ff */
[----:B------:R-:W-:Y:S01]  /*0dd0*/  LOP3.LUT R8, R16, R13, RZ, 0xc0, !PT ;  /* 0x0000000d10087212 */ /* 0x000fe200078ec0ff */
[----:B------:R-:W-:Y:S01]  /*0de0*/  IMAD.MOV R11, RZ, RZ, -R9 ;  /* 0x000000ffff0b7224 */ /* 0x000fe200078e0a09 */
[----:B------:R-:W-:Y:S02]  /*0df0*/  SEL R12, R12, R29, !P3 ;  /* 0x0000001d0c0c7207 */ /* 0x000fe40005800000 */
[----:B------:R-:W-:Y:S01]  /*0e00*/  LOP3.LUT R10, R19, R10, RZ, 0xc0, !PT ;  /* 0x0000000a130a7212 */ /* 0x000fe200078ec0ff */
[----:B------:R-:W-:Y:S02]  /*0e10*/  IMAD R9, R7, R9, R8 ;  /* 0x0000000907097224 */ /* 0x000fe400078e0208 */
[----:B--2---:R-:W-:-:S02]  /*0e20*/  IMAD R7, R11, R24, R20 ;  /* 0x000000180b077224 */ /* 0x004fc400078e0214 */
[----:B---3--:R-:W-:Y:S02]  /*0e30*/  IMAD R12, R9, R25, R12 ;  /* 0x00000019090c7224 */ /* 0x008fe400078e020c */
[----:B------:R-:W-:-:S05]  /*0e40*/  IMAD R7, R7, R18, R10 ;  /* 0x0000001207077224 */ /* 0x000fca00078e020a */
[----:B------:R-:W-:Y:S02]  /*0e50*/  SEL R10, R7, R12, !P3 ;  /* 0x0000000c070a7207 */ /* 0x000fe40005800000 */
[----:B------:R-:W-:Y:S01]  /*0e60*/  SEL R11, R12, R7, !P3 ;  /* 0x000000070c0b7207 */ /* 0x000fe20005800000 */
[----:B------:R-:W-:-:S07]  /*0e70*/  IMAD.MOV.U32 R7, RZ, RZ, R28 ;  /* 0x000000ffff077224 */ /* 0x000fce00078e001c */
.L_x_8:
[----:B------:R-:W-:-:S08]  /*0e80*/  NOP ;  /* 0x0000000000007918 */ /* 0x000fd00000000000 */
[----:B------:R-:W0:Y:S02]  /*0e90*/  USETMAXREG.TRY_ALLOC.CTAPOOL UP0, 0xe8 ;  /* 0x000000e8000079c8 */ /* 0x000e240008000600 */
[----:B0-----:R-:W-:-:S13]  /*0ea0*/  PLOP3.LUT P0, PT, PT, PT, UP0, 0x80, 0x0 ;  /* 0x000000000000781c */ /* 0x001fda0003f0f008 */
[----:B------:R-:W-:Y:S05]  /*0eb0*/  @!P0 BRA `(.L_x_8) ;  /* 0xfffffffc00f08947 */ /* 0x000fea000383ffff */
[----:B------:R-:W-:Y:S01]  /*0ec0*/  ULDC.64 UR4, c[0x0][0x598] ;  /* 0x0001660000047ab9 */ /* 0x000fe20000000a00 */
[----:B------:R-:W-:Y:S01]  /*0ed0*/  ULDC.64 UR16, c[0x0][0x208] ;  /* 0x0000820000107ab9 */ /* 0x000fe20000000a00 */
[----:B------:R-:W-:-:S04]  /*0ee0*/  ISETP.NE.U32.AND P0, PT, RZ, UR4, PT ;  /* 0x00000004ff007c0c */ /* 0x000fc8000bf05070 */
[----:B------:R-:W-:-:S13]  /*0ef0*/  ISETP.NE.AND.EX P0, PT, RZ, UR5, PT, P0 ;  /* 0x00000005ff007c0c */ /* 0x000fda000bf05300 */
[----:B------:R-:W-:Y:S05]  /*0f00*/  @!P0 BRA `(.L_x_11) ;  /* 0x00000000001c8947 */ /* 0x000fea0003800000 */
[----:B------:R-:W0:Y:S02]  /*0f10*/  LDC.64 R8, c[0x0][0x598] ;  /* 0x00016600ff087b82 */ /* 0x000e240000000a00 */
[----:B0-----:R-:W2:Y:S02]  /*0f20*/  LDG.E.64 R8, desc[UR16][R8.64] ;  /* 0x0000001008087981 */ /* 0x001ea4000c1e1b00 */
[----:B--2---:R-:W-:-:S04]  /*0f30*/  ISETP.NE.U32.AND P0, PT, R8, RZ, PT ;  /* 0x000000ff0800720c */ /* 0x004fc80003f05070 */
[----:B------:R-:W-:-:S13]  /*0f40*/  ISETP.NE.AND.EX P0, PT, R9, RZ, PT, P0 ;  /* 0x000000ff0900720c */ /* 0x000fda0003f05300 */
[----:B------:R-:W-:Y:S05]  /*0f50*/  @!P0 BRA `(.L_x_11) ;  /* 0x0000000000088947 */ /* 0x000fea0003800000 */
[----:B------:R0:W5:Y:S01]  /*0f60*/  LD.E R8, desc[UR16][R8.64] ;  /* 0x0000001008087980 */ /* 0x000162000c101900 */
[----:B------:R-:W-:Y:S05]  /*0f70*/  BRA `(.L_x_12) ;  /* 0x0000000000207947 */ /* 0x000fea0003800000 */
.L_x_11:
[----:B------:R-:W-:Y:S02]  /*0f80*/  ULDC.64 UR4, c[0x0][0x588] ;  /* 0x0001620000047ab9 */ /* 0x000fe40000000a00 */
[----:B------:R-:W-:-:S04]  /*0f90*/  ISETP.NE.U32.AND P0, PT, RZ, UR4, PT ;  /* 0x00000004ff007c0c */ /* 0x000fc8000bf05070 */
[----:B------:R-:W-:-:S13]  /*0fa0*/  ISETP.NE.AND.EX P0, PT, RZ, UR5, PT, P0 ;  /* 0x00000005ff007c0c */ /* 0x000fda000bf05300 */
[----:B------:R-:W-:Y:S05]  /*0fb0*/  @!P0 BRA `(.L_x_13) ;  /* 0x00000000000c8947 */ /* 0x000fea0003800000 */
[----:B------:R-:W0:Y:S02]  /*0fc0*/  LDC.64 R8, c[0x0][0x588] ;  /* 0x00016200ff087b82 */ /* 0x000e240000000a00 */
[----:B0-----:R1:W5:Y:S01]  /*0fd0*/  LDG.E R8, desc[UR16][R8.64] ;  /* 0x0000001008087981 */ /* 0x001362000c1e1900 */
[----:B------:R-:W-:Y:S05]  /*0fe0*/  BRA `(.L_x_12) ;  /* 0x0000000000047947 */ /* 0x000fea0003800000 */
.L_x_13:
[----:B------:R-:W2:Y:S02]  /*0ff0*/  LDC R8, c[0x0][0x580] ;  /* 0x00016000ff087b82 */ /* 0x000ea40000000800 */
.L_x_12:
[----:B------:R-:W-:Y:S02]  /*1000*/  ULDC.64 UR4, c[0x0][0x5a0] ;  /* 0x0001680000047ab9 */ /* 0x000fe40000000a00 */
[----:B------:R-:W-:-:S04]  /*1010*/  ISETP.NE.U32.AND P0, PT, RZ, UR4, PT ;  /* 0x00000004ff007c0c */ /* 0x000fc8000bf05070 */
[----:B------:R-:W-:-:S13]  /*1020*/  ISETP.NE.AND.EX P0, PT, RZ, UR5, PT, P0 ;  /* 0x00000005ff007c0c */ /* 0x000fda000bf05300 */
[----:B------:R-:W-:Y:S05]  /*1030*/  @!P0 BRA `(.L_x_14) ;  /* 0x00000000001c8947 */ /* 0x000fea0003800000 */
[----:B------:R-:W3:Y:S02]  /*1040*/  LDC.64 R12, c[0x0][0x5a0] ;  /* 0x00016800ff0c7b82 */ /* 0x000ee40000000a00 */
[----:B---3--:R-:W3:Y:S02]  /*1050*/  LDG.E.64 R12, desc[UR16][R12.64] ;  /* 0x000000100c0c7981 */ /* 0x008ee4000c1e1b00 */
[----:B---3--:R-:W-:-:S04]  /*1060*/  ISETP.NE.U32.AND P0, PT, R12, RZ, PT ;  /* 0x000000ff0c00720c */ /* 0x008fc80003f05070 */
[----:B------:R-:W-:-:S13]  /*1070*/  ISETP.NE.AND.EX P0, PT, R13, RZ, PT, P0 ;  /* 0x000000ff0d00720c */ /* 0x000fda0003f05300 */
[----:B------:R-:W-:Y:S05]  /*1080*/  @!P0 BRA `(.L_x_14) ;  /* 0x0000000000088947 */ /* 0x000fea0003800000 */
[----:B01----:R0:W5:Y:S01]  /*1090*/  LD.E R9, desc[UR16][R12.64] ;  /* 0x000000100c097980 */ /* 0x003162000c101900 */
[----:B------:R-:W-:Y:S05]  /*10a0*/  BRA `(.L_x_15) ;  /* 0x0000000000207947 */ /* 0x000fea0003800000 */
.L_x_14:
[----:B------:R-:W-:Y:S02]  /*10b0*/  ULDC.64 UR4, c[0x0][0x590] ;  /* 0x0001640000047ab9 */ /* 0x000fe40000000a00 */
[----:B------:R-:W-:-:S04]  /*10c0*/  ISETP.NE.U32.AND P0, PT, RZ, UR4, PT ;  /* 0x00000004ff007c0c */ /* 0x000fc8000bf05070 */
[----:B------:R-:W-:-:S13]  /*10d0*/  ISETP.NE.AND.EX P0, PT, RZ, UR5, PT, P0 ;  /* 0x00000005ff007c0c */ /* 0x000fda000bf05300 */
[----:B------:R-:W-:Y:S05]  /*10e0*/  @!P0 BRA `(.L_x_16) ;  /* 0x00000000000c8947 */ /* 0x000fea0003800000 */
[----:B------:R-:W0:Y:S02]  /*10f0*/  LDC.64 R12, c[0x0][0x590] ;  /* 0x00016400ff0c7b82 */ /* 0x000e240000000a00 */
[----:B01----:R1:W5:Y:S01]  /*1100*/  LDG.E R9, desc[UR16][R12.64] ;  /* 0x000000100c097981 */ /* 0x003362000c1e1900 */
[----:B------:R-:W-:Y:S05]  /*1110*/  BRA `(.L_x_15) ;  /* 0x0000000000047947 */ /* 0x000fea0003800000 */
.L_x_16:
[----:B01----:R-:W3:Y:S02]  /*1120*/  LDC R9, c[0x0][0x584] ;  /* 0x00016100ff097b82 */ /* 0x003ee40000000800 */
.L_x_15:
[----:B------:R-:W-:-:S13]  /*1130*/  LOP3.LUT P0, RZ, R14, 0xff, RZ, 0xc0, !PT ;  /* 0x000000ff0eff7812 */ /* 0x000fda000780c0ff */
[----:B------:R-:W-:Y:S05]  /*1140*/  @!P0 EXIT ;  /* 0x000000000000894d */ /* 0x000fea0003800000 */
[----:B------:R-:W-:Y:S01]  /*1150*/  ULDC UR4, c[0x0][0x28c] ;  /* 0x0000a30000047ab9 */ /* 0x000fe20000000800 */
[----:B------:R-:W-:Y:S01]  /*1160*/  LOP3.LUT R142, R4, 0x1, RZ, 0xfc, !PT ;  /* 0x00000001048e7812 */ /* 0x000fe200078efcff */
[----:B------:R-:W-:-:S04]  /*1170*/  UIADD3 UR4, UR4, 0x3f, URZ ;  /* 0x0000003f04047890 */ /* 0x000fc8000fffe03f */
[----:B------:R-:W-:-:S04]  /*1180*/  USHF.R.S32.HI UR5, URZ, 0x1f, UR4 ;  /* 0x0000001f3f057899 */ /* 0x000fc80008011404 */
[----:B------:R-:W-:-:S03]  /*1190*/  ULEA.HI UR5, UR5, UR4, URZ, 0x6 ;  /* 0x0000000405057291 */ /* 0x000fc6000f8f303f */
[----:B------:R-:W-:Y:S01]  /*11a0*/  UMOV UR4, URZ ;  /* 0x0000003f00047c82 */ /* 0x000fe20008000000 */
[----:B------:R-:W-:-:S03]  /*11b0*/  USHF.R.S32.HI UR9, URZ, 0x6, UR5 ;  /* 0x000000063f097899 */ /* 0x000fc60008011405 */
[----:B------:R-:W-:-:S09]  /*11c0*/  UMOV UR5, URZ ;  /* 0x0000003f00057c82 */ /* 0x000fd20008000000 */
.L_x_169:
[----:B01----:R-:W-:Y:S01]  /*11d0*/  LOP3.LUT R12, R0, 0x80, RZ, 0xc0, !PT ;  /* 0x00000080000c7812 */ /* 0x003fe200078ec0ff */
[----:B------:R-:W0:Y:S01]  /*11e0*/  S2UR UR13, SR_CgaCtaId ;  /* 0x00000000000d79c3 */ /* 0x000e220000008800 */
[----:B------:R-:W-:Y:S01]  /*11f0*/  UMOV UR12, 0x400 ;  /* 0x00000400000c7882 */ /* 0x000fe20000000000 */
[----:B------:R-:W-:Y:S01]  /*1200*/  UMOV UR6, URZ ;  /* 0x0000003f00067c82 */ /* 0x000fe20008000000 */
[----:B------:R-:W-:Y:S01]  /*1210*/  SHF.R.U32.HI R12, RZ, 0x7, R12 ;  /* 0x00000007ff0c7819 */ /* 0x000fe2000001160c */
[----:B------:R-:W-:Y:S01]  /*1220*/  UMOV UR7, URZ ;  /* 0x0000003f00077c82 */ /* 0x000fe20008000000 */
[----:B------:R-:W-:Y:S01]  /*1230*/  UMOV UR18, UR5 ;  /* 0x0000000500127c82 */ /* 0x000fe20008000000 */
[----:B------:R-:W-:Y:S02]  /*1240*/  CS2R R18, SRZ ;  /* 0x0000000000127805 */ /* 0x000fe4000001ff00 */
[----:B------:R-:W-:Y:S01]  /*1250*/  CS2R R16, SRZ ;  /* 0x0000000000107805 */ /* 0x000fe2000001ff00 */
[----:B------:R-:W1:Y:S01]  /*1260*/  LDC R13, c[0x0][0x28c] ;  /* 0x0000a300ff0d7b82 */ /* 0x000e620000000800 */
[----:B----4-:R-:W4:Y:S01]  /*1270*/  SHFL.IDX PT, R12, R12, RZ, 0x1f ;  /* 0x00001fff0c0c7589 */ /* 0x010f2200000e0000 */
[----:B------:R-:W-:-:S02]  /*1280*/  CS2R R20, SRZ ;  /* 0x0000000000147805 */ /* 0x000fc4000001ff00 */
[----:B------:R-:W-:Y:S02]  /*1290*/  CS2R R22, SRZ ;  /* 0x0000000000167805 */ /* 0x000fe4000001ff00 */
[----:B------:R-:W-:Y:S02]  /*12a0*/  CS2R R88, SRZ ;  /* 0x0000000000587805 */ /* 0x000fe4000001ff00 */
[----:B------:R-:W-:Y:S02]  /*12b0*/  CS2R R90, SRZ ;  /* 0x00000000005a7805 */ /* 0x000fe4000001ff00 */
[----:B------:R-:W-:Y:S02]  /*12c0*/  CS2R R92, SRZ ;  /* 0x00000000005c7805 */ /* 0x000fe4000001ff00 */
[----:B------:R-:W-:Y:S02]  /*12d0*/  CS2R R96, SRZ ;  /* 0x0000000000607805 */ /* 0x000fe4000001ff00 */
        /* <DEDUP_REMOVED lines=16> */
[----:B-1----:R-:W-:Y:S02]  /*13e0*/  ISETP.GE.AND P0, PT, R13, 0x1, PT ;  /* 0x000000010d00780c */ /* 0x002fe40003f06270 */
[----:B------:R-:W-:Y:S02]  /*13f0*/  CS2R R128, SRZ ;  /* 0x0000000000807805 */ /* 0x000fe4000001ff00 */
[----:B----4-:R-:W-:-:S02]  /*1400*/  R2UR UR8, R12 ;  /* 0x000000000c0872ca */ /* 0x010fc400000e0000 */
[----:B------:R-:W-:Y:S02]  /*1410*/  CS2R R130, SRZ ;  /* 0x0000000000827805 */ /* 0x000fe4000001ff00 */
[----:B------:R-:W-:Y:S02]  /*1420*/  CS2R R132, SRZ ;  /* 0x0000000000847805 */ /* 0x000fe4000001ff00 */
[----:B------:R-:W-:Y:S02]  /*1430*/  CS2R R134, SRZ ;  /* 0x0000000000867805 */ /* 0x000fe4000001ff00 */
[----:B------:R-:W-:Y:S02]  /*1440*/  CS2R R136, SRZ ;  /* 0x0000000000887805 */ /* 0x000fe4000001ff00 */
[----:B------:R-:W-:Y:S02]  /*1450*/  CS2R R138, SRZ ;  /* 0x00000000008a7805 */ /* 0x000fe4000001ff00 */
[----:B------:R-:W-:Y:S01]  /*1460*/  CS2R R140, SRZ ;  /* 0x00000000008c7805 */ /* 0x000fe2000001ff00 */
[----:B------:R-:W-:Y:S01]  /*1470*/  IMAD.MOV.U32 R143, RZ, RZ, RZ ;  /* 0x000000ffff8f7224 */ /* 0x000fe200078e00ff */
[----:B------:R-:W-:Y:S01]  /*1480*/  CS2R R56, SRZ ;  /* 0x0000000000387805 */ /* 0x000fe2000001ff00 */
[----:B------:R-:W-:Y:S01]  /*1490*/  IMAD.MOV.U32 R145, RZ, RZ, RZ ;  /* 0x000000ffff917224 */ /* 0x000fe200078e00ff */
[----:B------:R-:W-:Y:S01]  /*14a0*/  CS2R R58, SRZ ;  /* 0x00000000003a7805 */ /* 0x000fe2000001ff00 */
[----:B------:R-:W-:Y:S01]  /*14b0*/  IMAD.U32 R144, RZ, RZ, UR4 ;  /* 0x00000004ff907e24 */ /* 0x000fe2000f8e00ff */
[----:B------:R-:W-:Y:S01]  /*14c0*/  CS2R R60, SRZ ;  /* 0x00000000003c7805 */ /* 0x000fe2000001ff00 */
[----:B------:R-:W-:Y:S01]  /*14d0*/  ULEA.HI UR10, UR8, UR8, URZ, 0x1 ;  /* 0x00000008080a7291 */ /* 0x000fe2000f8f083f */
[----:B------:R-:W-:-:S02]  /*14e0*/  CS2R R62, SRZ ;  /* 0x00000000003e7805 */ /* 0x000fc4000001ff00 */
[----:B------:R-:W-:Y:S02]  /*14f0*/  CS2R R64, SRZ ;  /* 0x0000000000407805 */ /* 0x000fe4000001ff00 */
[----:B------:R-:W-:Y:S01]  /*1500*/  CS2R R66, SRZ ;  /* 0x0000000000427805 */ /* 0x000fe2000001ff00 */
[----:B------:R-:W-:Y:S01]  /*1510*/  ULOP3.LUT UR11, UR10, 0xffffe, URZ, 0xc0, !UPT ;  /* 0x000ffffe0a0b7892 */ /* 0x000fe2000f8ec03f */
[----:B------:R-:W-:Y:S01]  /*1520*/  CS2R R68, SRZ ;  /* 0x0000000000447805 */ /* 0x000fe2000001ff00 */
[----:B0-----:R-:W-:Y:S01]  /*1530*/  ULEA UR10, UR13, UR12, 0x18 ;  /* 0x0000000c0d0a7291 */ /* 0x001fe2000f8ec03f */
[----:B------:R-:W-:Y:S01]  /*1540*/  CS2R R70, SRZ ;  /* 0x0000000000467805 */ /* 0x000fe2000001ff00 */
[----:B------:R-:W-:Y:S01]  /*1550*/  UIADD3 UR11, UR8, -UR11, URZ ;  /* 0x8000000b080b7290 */ /* 0x000fe2000fffe03f */
[----:B------:R-:W-:Y:S02]  /*1560*/  CS2R R72, SRZ ;  /* 0x0000000000487805 */ /* 0x000fe4000001ff00 */
[----:B------:R-:W-:Y:S01]  /*1570*/  CS2R R74, SRZ ;  /* 0x00000000004a7805 */ /* 0x000fe2000001ff00 */
[----:B------:R-:W-:Y:S01]  /*1580*/  UMOV UR8, URZ ;  /* 0x0000003f00087c82 */ /* 0x000fe20008000000 */
[----:B------:R-:W-:Y:S01]  /*1590*/  ULEA UR11, UR11, UR10, 0xc ;  /* 0x0000000a0b0b7291 */ /* 0x000fe2000f8e603f */
[----:B------:R-:W-:-:S02]  /*15a0*/  CS2R R76, SRZ ;  /* 0x00000000004c7805 */ /* 0x000fc4000001ff00 */
[----:B------:R-:W-:Y:S02]  /*15b0*/  CS2R R78, SRZ ;  /* 0x00000000004e7805 */ /* 0x000fe4000001ff00 */
[----:B------:R-:W-:Y:S01]  /*15c0*/  CS2R R80, SRZ ;  /* 0x0000000000507805 */ /* 0x000fe2000001ff00 */
[----:B------:R-:W-:Y:S01]  /*15d0*/  UIADD3 UR11, UR11, 0x100, URZ ;  /* 0x000001000b0b7890 */ /* 0x000fe2000fffe03f */
[----:B------:R-:W-:Y:S02]  /*15e0*/  CS2R R82, SRZ ;  /* 0x0000000000527805 */ /* 0x000fe4000001ff00 */
[----:B------:R-:W-:Y:S02]  /*15f0*/  CS2R R84, SRZ ;  /* 0x0000000000547805 */ /* 0x000fe4000001ff00 */
[----:B------:R-:W-:Y:S01]  /*1600*/  CS2R R86, SRZ ;  /* 0x0000000000567805 */ /* 0x000fe2000001ff00 */
[----:B------:R-:W-:Y:S01]  /*1610*/  USHF.R.U32.HI UR11, URZ, 0x4, UR11 ;  /* 0x000000043f0b7899 */ /* 0x000fe2000801160b */
[----:B------:R-:W-:-:S02]  /*1620*/  CS2R R24, SRZ ;  /* 0x0000000000187805 */ /* 0x000fc4000001ff00 */
[----:B------:R-:W-:Y:S02]  /*1630*/  CS2R R26, SRZ ;  /* 0x00000000001a7805 */ /* 0x000fe4000001ff00 */
[----:B------:R-:W-:Y:S01]  /*1640*/  CS2R R28, SRZ ;  /* 0x00000000001c7805 */ /* 0x000fe2000001ff00 */
[----:B------:R-:W-:Y:S01]  /*1650*/  ULOP3.LUT UR11, UR11, 0x3fff, URZ, 0xc0, !UPT ;  /* 0x00003fff0b0b7892 */ /* 0x000fe2000f8ec03f */
        /* <DEDUP_REMOVED lines=12> */
[----:B------:R-:W-:Y:S01]  /*1720*/  CS2R R54, SRZ ;  /* 0x0000000000367805 */ /* 0x000fe2000001ff00 */
[----:B---3--:R-:W-:Y:S06]  /*1730*/  @!P0 BRA `(.L_x_17) ;  /* 0x0000000800588947 */ /* 0x008fec0003800000 */
[----:B------:R-:W-:-:S13]  /*1740*/  ISETP.NE.AND P1, PT, R142, 0x3, PT ;  /* 0x000000038e00780c */ /* 0x000fda0003f25270 */
[----:B------:R-:W-:Y:S05]  /*1750*/  @!P1 BRA `(.L_x_18) ;  /* 0x0000000000049947 */ /* 0x000fea0003800000 */
[----:B------:R-:W-:Y:S01]  /*1760*/  BPT.TRAP 0x1 ;  /* 0x000000040000795c */ /* 0x000fe20000300000 */
.L_x_18:
[----:B------:R-:W-:Y:S01]  /*1770*/  ULEA UR6, UR5, UR10, 0x3 ;  /* 0x0000000a05067291 */ /* 0x000fe2000f8e183f */
[----:B------:R-:W-:-:S05]  /*1780*/  IMAD.U32 R12, RZ, RZ, UR4 ;  /* 0x00000004ff0c7e24 */ /* 0x000fca000f8e00ff */
[----:B------:R-:W-:-:S04]  /*1790*/  SHF.L.U32 R12, R12, 0x1f, RZ ;  /* 0x0000001f0c0c7819 */ /* 0x000fc800000006ff */
[----:B------:R0:W1:Y:S01]  /*17a0*/  SYNCS.PHASECHK.TRANS64.TRYWAIT P0, [UR6], R12 ;  /* 0x0000000cff0075a7 */ /* 0x0000620008000146 */
[----:B------:R-:W-:Y:S05]  /*17b0*/  @!P1 BRA `(.L_x_19) ;  /* 0x0000000000049947 */ /* 0x000fea0003800000 */
[----:B------:R-:W-:Y:S01]  /*17c0*/  BPT.TRAP 0x1 ;  /* 0x000000040000795c */ /* 0x000fe20000300000 */
.L_x_19:
[----:B-1----:R-:W-:Y:S05]  /*17d0*/  @P0 BRA `(.L_x_20) ;  /* 0x0000000000080947 */ /* 0x002fea0003800000 */
[----:B------:R-:W1:Y:S02]  /*17e0*/  SYNCS.PHASECHK.TRANS64.TRYWAIT P0, [UR6], R12 ;  /* 0x0000000cff0075a7 */ /* 0x000e640008000146 */
[----:B-1----:R-:W-:Y:S05]  /*17f0*/  @!P0 BRA `(.L_x_21) ;  /* 0x0000007c00a08947 */ /* 0x002fea0003800000 */
.L_x_20:
[----:B------:R-:W-:Y:S01]  /*1800*/  UIADD3 UR6, UR10, 0x10100, URZ ;  /* 0x000101000a067890 */ /* 0x000fe2000fffe03f */
[----:B------:R-:W-:Y:S01]  /*1810*/  WARPGROUP.ARRIVE ;  /* 0x00000000000079c5 */ /* 0x000fe20000000000 */
[----:B------:R-:W-:Y:S01]  /*1820*/  ULOP3.LUT UR8, UR11, 0x10000, URZ, 0xfc, !UPT ;  /* 0x000100000b087892 */ /* 0x000fe2000f8efc3f */
[----:B------:R-:W-:Y:S01]  /*1830*/  CS2R R18, SRZ ;  /* 0x0000000000127805 */ /* 0x000fe2000001ff00 */
[----:B------:R-:W-:Y:S01]  /*1840*/  USHF.R.U32.HI UR6, URZ, 0x4, UR6 ;  /* 0x000000043f067899 */ /* 0x000fe20008011606 */
[----:B------:R-:W-:Y:S01]  /*1850*/  CS2R R16, SRZ ;  /* 0x0000000000107805 */ /* 0x000fe2000001ff00 */
[----:B------:R-:W-:Y:S01]  /*1860*/  ULEA UR8, UR5, UR8, 0xa ;  /* 0x0000000805087291 */ /* 0x000fe2000f8e503f */
[----:B------:R-:W-:Y:S01]  /*1870*/  CS2R R20, SRZ ;  /* 0x0000000000147805 */ /* 0x000fe2000001ff00 */
[----:B------:R-:W-:Y:S01]  /*1880*/  ULOP3.LUT UR6, UR6, 0x3fff, URZ, 0xc0, !UPT ;  /* 0x00003fff06067892 */ /* 0x000fe2000f8ec03f */
[----:B------:R-:W-:Y:S01]  /*1890*/  CS2R R22, SRZ ;  /* 0x0000000000167805 */ /* 0x000fe2000001ff00 */
[----:B------:R-:W-:Y:S01]  /*18a0*/  UMOV UR13, 0x80000020 ;  /* 0x80000020000d7882 */ /* 0x000fe20000000000 */
[----:B------:R-:W-:Y:S01]  /*18b0*/  UMOV UR15, 0x80000020 ;  /* 0x80000020000f7882 */ /* 0x000fe20000000000 */
[----:B------:R-:W-:Y:S01]  /*18c0*/  ULOP3.LUT UR6, UR6, 0x10000, URZ, 0xfc, !UPT ;  /* 0x0001000006067892 */ /* 0x000fe2000f8efc3f */
[----:B------:R-:W-:Y:S01]  /*18d0*/  CS2R R88, SRZ ;  /* 0x0000000000587805 */ /* 0x000fe2000001ff00 */
[----:B------:R-:W-:Y:S01]  /*18e0*/  UMOV UR12, UR8 ;  /* 0x00000008000c7c82 */ /* 0x000fe20008000000 */
[----:B------:R-:W-:Y:S01]  /*18f0*/  CS2R R90, SRZ ;  /* 0x00000000005a7805 */ /* 0x000fe2000001ff00 */
[----:B------:R-:W-:Y:S01]  /*1900*/  ULEA UR7, UR5, UR6, 0x8 ;  /* 0x0000000605077291 */ /* 0x000fe2000f8e403f */
[----:B------:R-:W-:Y:S01]  /*1910*/  CS2R R92, SRZ ;  /* 0x00000000005c7805 */ /* 0x000fe2000001ff00 */
[----:B------:R-:W-:Y:S01]  /*1920*/  UIADD3 UR6, UR8, 0x200, URZ ;  /* 0x0000020008067890 */ /* 0x000fe2000fffe03f */
[----:B------:R-:W-:-:S02]  /*1930*/  CS2R R96, SRZ ;  /* 0x0000000000607805 */ /* 0x000fc4000001ff00 */
[----:B------:R-:W-:Y:S02]  /*1940*/  CS2R R94, SRZ ;  /* 0x00000000005e7805 */ /* 0x000fe4000001ff00 */
[----:B------:R-:W-:Y:S02]  /*1950*/  CS2R R98, SRZ ;  /* 0x0000000000627805 */ /* 0x000fe4000001ff00 */
[----:B------:R-:W-:Y:S01]  /*1960*/  CS2R R100, SRZ ;  /* 0x0000000000647805 */ /* 0x000fe2000001ff00 */
[----:B------:R-:W-:Y:S01]  /*1970*/  UMOV UR14, UR7 ;  /* 0x00000007000e7c82 */ /* 0x000fe20008000000 */
[----:B------:R-:W-:Y:S01]  /*1980*/  CS2R R102, SRZ ;  /* 0x0000000000667805 */ /* 0x000fe2000001ff00 */
[----:B------:R-:W-:Y:S01]  /*1990*/  QGMMA.64x64x32.F32.E4M3.E4M3 R56, gdesc[UR12], RZ, !UPT ;  /* 0x00e000000c3879f3 */ /* 0x000fe2000c7008ff */
[----:B------:R-:W-:Y:S01]  /*19a0*/  UMOV UR12, UR6 ;  /* 0x00000006000c7c82 */ /* 0x000fe20008000000 */
[----:B------:R-:W-:Y:S01]  /*19b0*/  UMOV UR13, 0x80000020 ;  /* 0x80000020000d7882 */ /* 0x000fe20000000000 */
[----:B------:R-:W-:Y:S01]  /*19c0*/  UMOV UR6, 0x2 ;  /* 0x0000000200067882 */ /* 0x000fe20000000000 */
[----:B------:R-:W-:Y:S01]  /*19d0*/  QGMMA.64x64x32.F32.E4M3.E4M3 R24, gdesc[UR12], RZ, !UPT ;  /* 0x00e000000c1879f3 */ /* 0x000fe2000c7008ff */
[----:B------:R-:W-:Y:S01]  /*19e0*/  UIADD3 UR14, UR7, 0x2, URZ ;  /* 0x00000002070e7890 */ /* 0x000fe2000fffe03f */
[----:B------:R-:W-:Y:S01]  /*19f0*/  CS2R R104, SRZ ;  /* 0x0000000000687805 */ /* 0x000fe2000001ff00 */
[----:B------:R-:W-:Y:S01]  /*1a00*/  UIADD3 UR12, UR8, 0x2, URZ ;  /* 0x00000002080c7890 */ /* 0x000fe2000fffe03f */
[----:B------:R-:W-:Y:S01]  /*1a10*/  CS2R R108, SRZ ;  /* 0x00000000006c7805 */ /* 0x000fe2000001ff00 */
[----:B------:R-:W-:Y:S01]  /*1a20*/  ULDC UR7, c[0x0][0x50c] ;  /* 0x0001430000077ab9 */ /* 0x000fe20000000800 */
[----:B------:R-:W-:Y:S01]  /*1a30*/  UIADD3 UR8, UR8, 0x202, URZ ;  /* 0x0000020208087890 */ /* 0x000fe2000fffe03f */
[----:B------:R-:W-:Y:S01]  /*1a40*/  CS2R R106, SRZ ;  /* 0x00000000006a7805 */ /* 0x000fe2000001ff00 */
[----:B------:R-:W-:Y:S01]  /*1a50*/  UISETP.NE.AND UP0, UPT, UR7, 0x2, UPT ;  /* 0x000000020700788c */ /* 0x000fe2000bf05270 */
[----:B------:R-:W-:Y:S01]  /*1a60*/  CS2R R110, SRZ ;  /* 0x00000000006e7805 */ /* 0x000fe2000001ff00 */
[----:B------:R-:W-:Y:S01]  /*1a70*/  UMOV UR13, 0x80000020 ;  /* 0x80000020000d7882 */ /* 0x000fe20000000000 */
[----:B------:R-:W-:Y:S01]  /*1a80*/  UMOV UR15, 0x80000020 ;  /* 0x80000020000f7882 */ /* 0x000fe20000000000 */
[----:B------:R-:W-:Y:S01]  /*1a90*/  USEL UR7, URZ, 0x1, UP0 ;  /* 0x000000013f077887 */ /* 0x000fe20008000000 */
[----:B------:R-:W-:-:S02]  /*1aa0*/  CS2R R112, SRZ ;  /* 0x0000000000707805 */ /* 0x000fc4000001ff00 */
[----:B------:R-:W-:Y:S02]  /*1ab0*/  CS2R R114, SRZ ;  /* 0x0000000000727805 */ /* 0x000fe4000001ff00 */
[----:B------:R-:W-:Y:S02]  /*1ac0*/  CS2R R116, SRZ ;  /* 0x0000000000747805 */ /* 0x000fe4000001ff00 */
[----:B------:R-:W-:Y:S02]  /*1ad0*/  CS2R R118, SRZ ;  /* 0x0000000000767805 */ /* 0x000fe4000001ff00 */
[----:B------:R-:W-:Y:S02]  /*1ae0*/  CS2R R120, SRZ ;  /* 0x0000000000787805 */ /* 0x000fe4000001ff00 */
[----:B------:R-:W-:Y:S02]  /*1af0*/  ISETP.NE.AND P0, PT, RZ, UR7, PT ;  /* 0x00000007ff007c0c */ /* 0x000fe4000bf05270 */
        /* <DEDUP_REMOVED lines=10> */
[----:B------:R-:W-:Y:S02]  /*1ba0*/  IMAD.MOV.U32 R143, RZ, RZ, RZ ;  /* 0x000000ffff8f7224 */ /* 0x000fe400078e00ff */
[----:B------:R-:W-:Y:S01]  /*1bb0*/  IMAD.MOV.U32 R145, RZ, RZ, RZ ;  /* 0x000000ffff917224 */ /* 0x000fe200078e00ff */
[----:B------:R-:W-:Y:S01]  /*1bc0*/  QGMMA.64x64x32.F32.E4M3.E4M3 R56, gdesc[UR12], R56 ;  /* 0x00e000000c3879f3 */ /* 0x000fe20008700838 */
[----:B------:R-:W-:Y:S01]  /*1bd0*/  UMOV UR12, UR8 ;  /* 0x00000008000c7c82 */ /* 0x000fe20008000000 */
[----:B------:R-:W-:-:S02]  /*1be0*/  UMOV UR13, 0x80000020 ;  /* 0x80000020000d7882 */ /* 0x000fc40000000000 */
[----:B------:R-:W-:Y:S01]  /*1bf0*/  QGMMA.64x64x32.F32.E4M3.E4M3 R24, gdesc[UR12], R24, gsb0 ;  /* 0x00e000000c1879f3 */ /* 0x000fe20008000818 */
[----:B------:R-:W-:Y:S05]  /*1c00*/  @!P0 BRA `(.L_x_22) ;  /* 0x0000000400088947 */ /* 0x000fea0003800000 */
[----:B------:R-:W-:Y:S02]  /*1c10*/  WARPGROUP.DEPBAR.LE gsb0, 0x0 ;  /* 0x00008000000079c5 */ /* 0x000fe40000010000 */
[----:B------:R-:W-:-:S01]  /*1c20*/  FADD R145, RZ, R56 ;  /* 0x00000038ff917221 */ /* 0x000fc20000000000 */
[----:B------:R-:W-:Y:S01]  /*1c30*/  FADD R140, RZ, R57 ;  /* 0x00000039ff8c7221 */ /* 0x000fe20000000000 */
        /* <DEDUP_REMOVED lines=62> */
[----:B------:R-:W-:-:S06]  /*2020*/  UMOV UR6, URZ ;  /* 0x0000003f00067c82 */ /* 0x000fcc0008000000 */
.L_x_22:
[----:B------:R-:W-:-:S04]  /*2030*/  UIADD3 UR18, UR5, 0x1, URZ ;  /* 0x0000000105127890 */ /* 0x000fc8000fffe03f */
[----:B------:R-:W-:-:S04]  /*2040*/  UISETP.NE.AND UP0, UPT, UR18, 0x4, UPT ;  /* 0x000000041200788c */ /* 0x000fc8000bf05270 */
[----:B------:R-:W-:Y:S02]  /*2050*/  USEL UR8, URZ, 0x1, UP0 ;  /* 0x000000013f087887 */ /* 0x000fe40008000000 */
[----:B------:R-:W-:Y:S02]  /*2060*/  USEL UR18, UR18, URZ, UP0 ;  /* 0x0000003f12127287 */ /* 0x000fe40008000000 */
[----:B------:R-:W-:-:S06]  /*2070*/  ULOP3.LUT UR8, UR4, UR8, URZ, 0x3c, !UPT ;  /* 0x0000000804087292 */ /* 0x000fcc000f8e3c3f */
[----:B------:R-:W-:Y:S01]  /*2080*/  IMAD.U32 R144, RZ, RZ, UR8 ;  /* 0x00000008ff907e24 */ /* 0x000fe2000f8e00ff */
[----:B------:R-:W-:-:S06]  /*2090*/  UMOV UR8, 0x1 ;  /* 0x0000000100087882 */ /* 0x000fcc0000000000 */
.L_x_17:
[----:B------:R-:W-:-:S04]  /*20a0*/  UISETP.LT.AND UP0, UPT, UR9, 0x1, UPT ;  /* 0x000000010900788c */ /* 0x000fc8000bf01270 */
[----:B------:R-:W-:-:S04]  /*20b0*/  USEL UR12, UR9, 0x1, UP0 ;  /* 0x00000001090c7887 */ /* 0x000fc80008000000 */
[----:B------:R-:W-:-:S04]  /*20c0*/  UIADD3 UR12, UR9, -UR12, URZ ;  /* 0x8000000c090c7290 */ /* 0x000fc8000fffe03f */
[----:B------:R-:W-:-:S06]  /*20d0*/  UISETP.GE.AND UP0, UPT, UR12, 0x1, UPT ;  /* 0x000000010c00788c */ /* 0x000fcc000bf06270 */
[----:B------:R-:W-:-:S13]  /*20e0*/  PLOP3.LUT P0, PT, PT, PT, UP0, 0x80, 0x0 ;  /* 0x000000000000781c */ /* 0x000fda0003f0f008 */
[----:B------:R-:W-:Y:S05]  /*20f0*/  @!P0 BRA `(.L_x_23) ;  /* 0x0000000800308947 */ /* 0x000fea0003800000 */
[----:B01----:R-:W-:Y:S01]  /*2100*/  IMAD.U32 R12, RZ, RZ, UR12 ;  /* 0x0000000cff0c7e24 */ /* 0x003fe2000f8e00ff */
[----:B------:R-:W-:Y:S01]  /*2110*/  ULDC UR20, c[0x0][0x50c] ;  /* 0x0001430000147ab9 */ /* 0x000fe20000000800 */
[----:B------:R-:W-:-:S07]  /*2120*/  IMAD.U32 R13, RZ, RZ, UR5 ;  /* 0x00000005ff0d7e24 */ /* 0x000fce000f8e00ff */
.L_x_31:
[----:B------:R-:W-:-:S13]  /*2130*/  ISETP.NE.AND P1, PT, R142, 0x3, PT ;  /* 0x000000038e00780c */ /* 0x000fda0003f25270 */
[----:B------:R-:W-:Y:S05]  /*2140*/  @!P1 BRA `(.L_x_24) ;  /* 0x0000000000049947 */ /* 0x000fea0003800000 */
[----:B------:R-:W-:Y:S01]  /*2150*/  BPT.TRAP 0x1 ;  /* 0x000000040000795c */ /* 0x000fe20000300000 */
.L_x_24:
[----:B------:R-:W0:Y:S01]  /*2160*/  S2UR UR12, SR_CgaCtaId ;  /* 0x00000000000c79c3 */ /* 0x000e220000008800 */
[----:B------:R-:W-:Y:S01]  /*2170*/  UMOV UR10, 0x400 ;  /* 0x00000400000a7882 */ /* 0x000fe20000000000 */
[----:B------:R-:W-:Y:S01]  /*2180*/  SHF.L.U32 R14, R144, 0x1f, RZ ;  /* 0x0000001f900e7819 */ /* 0x000fe200000006ff */
[----:B0-----:R-:W-:-:S04]  /*2190*/  ULEA UR10, UR12, UR10, 0x18 ;  /* 0x0000000a0c0a7291 */ /* 0x001fc8000f8ec03f */
[----:B------:R-:W-:-:S09]  /*21a0*/  ULEA UR12, UR18, UR10, 0x3 ;  /* 0x0000000a120c7291 */ /* 0x000fd2000f8e183f */
[----:B------:R0:W1:Y:S01]  /*21b0*/  SYNCS.PHASECHK.TRANS64.TRYWAIT P0, [UR12], R14 ;  /* 0x0000000eff0075a7 */ /* 0x000062000800014c */
[----:B------:R-:W-:Y:S05]  /*21c0*/  @!P1 BRA `(.L_x_25) ;  /* 0x0000000000049947 */ /* 0x000fea0003800000 */
[----:B------:R-:W-:Y:S01]  /*21d0*/  BPT.TRAP 0x1 ;  /* 0x000000040000795c */ /* 0x000fe20000300000 */
.L_x_25:
[----:B-1----:R-:W-:Y:S05]  /*21e0*/  @P0 BRA `(.L_x_26) ;  /* 0x0000000000080947 */ /* 0x002fea0003800000 */
[----:B------:R-:W1:Y:S02]  /*21f0*/  SYNCS.PHASECHK.TRANS64.TRYWAIT P0, [UR12], R14 ;  /* 0x0000000eff0075a7 */ /* 0x000e64000800014c */
[----:B-1----:R-:W-:Y:S05]  /*2200*/  @!P0 BRA `(.L_x_27) ;  /* 0x0000007400348947 */ /* 0x002fea0003800000 */
.L_x_26:
[----:B------:R-:W-:Y:S01]  /*2210*/  UIADD3 UR12, UR10, 0x10100, URZ ;  /* 0x000101000a0c7890 */ /* 0x000fe2000fffe03f */
[----:B------:R-:W-:Y:S01]  /*2220*/  WARPGROUP.ARRIVE ;  /* 0x00000000000079c5 */ /* 0x000fe20000000000 */
[----:B------:R-:W-:Y:S02]  /*2230*/  UISETP.NE.AND UP0, UPT, UR7, URZ, UPT ;  /* 0x0000003f0700728c */ /* 0x000fe4000bf05270 */
[----:B------:R-:W-:Y:S02]  /*2240*/  USHF.R.U32.HI UR12, URZ, 0x4, UR12 ;  /* 0x000000043f0c7899 */ /* 0x000fe4000801160c */
[----:B------:R-:W-:Y:S02]  /*2250*/  USEL UR8, UR8, URZ, !UP0 ;  /* 0x0000003f08087287 */ /* 0x000fe4000c000000 */
[----:B------:R-:W-:Y:S02]  /*2260*/  ULOP3.LUT UR12, UR12, 0x3fff, URZ, 0xc0, !UPT ;  /* 0x00003fff0c0c7892 */ /* 0x000fe4000f8ec03f */
[----:B------:R-:W-:-:S02]  /*2270*/  ULOP3.LUT UR7, UR11, 0x10000, URZ, 0xfc, !UPT ;  /* 0x000100000b077892 */ /* 0x000fc4000f8efc3f */
[----:B------:R-:W-:Y:S02]  /*2280*/  ULOP3.LUT UR12, UR12, 0x10000, URZ, 0xfc, !UPT ;  /* 0x000100000c0c7892 */ /* 0x000fe4000f8efc3f */
[----:B------:R-:W-:Y:S02]  /*2290*/  UISETP.NE.U32.AND UP0, UPT, UR8, URZ, UPT ;  /* 0x0000003f0800728c */ /* 0x000fe4000bf05070 */
[----:B------:R-:W-:Y:S02]  /*22a0*/  ULEA UR8, UR18, UR7, 0xa ;  /* 0x0000000712087291 */ /* 0x000fe4000f8e503f */
[----:B------:R-:W-:Y:S02]  /*22b0*/  ULEA UR7, UR18, UR12, 0x8 ;  /* 0x0000000c12077291 */ /* 0x000fe4000f8e403f */
[----:B------:R-:W-:Y:S01]  /*22c0*/  UIADD3 UR19, UR8, 0x200, URZ ;  /* 0x0000020008137890 */ /* 0x000fe2000fffe03f */
[----:B------:R-:W-:Y:S02]  /*22d0*/  UMOV UR13, 0x80000020 ;  /* 0x80000020000d7882 */ /* 0x000fe40000000000 */
[----:B------:R-:W-:Y:S01]  /*22e0*/  UMOV UR12, UR8 ;  /* 0x00000008000c7c82 */ /* 0x000fe20008000000 */
[----:B------:R-:W-:Y:S01]  /*22f0*/  UMOV UR15, 0x80000020 ;  /* 0x80000020000f7882 */ /* 0x000fe20000000000 */
[----:B------:R-:W-:Y:S01]  /*2300*/  UMOV UR14, UR7 ;  /* 0x00000007000e7c82 */ /* 0x000fe20008000000 */
[----:B------:R-:W-:Y:S01]  /*2310*/  UIADD3 UR6, UR6, 0x2, URZ ;  /* 0x0000000206067890 */ /* 0x000fe2000fffe03f */
[----:B------:R-:W-:Y:S01]  /*2320*/  QGMMA.64x64x32.F32.E4M3.E4M3 R56, gdesc[UR12], R56, UP0 ;  /* 0x00e000000c3879f3 */ /* 0x000fe2000bf00838 */
[----:B------:R-:W-:Y:S01]  /*2330*/  UMOV UR12, UR19 ;  /* 0x00000013000c7c82 */ /* 0x000fe20008000000 */
[----:B------:R-:W-:-:S02]  /*2340*/  UMOV UR13, 0x80000020 ;  /* 0x80000020000d7882 */ /* 0x000fc40000000000 */
[----:B------:R-:W-:Y:S01]  /*2350*/  QGMMA.64x64x32.F32.E4M3.E4M3 R24, gdesc[UR12], R24, UP0 ;  /* 0x00e000000c1879f3 */ /* 0x000fe2000bf00818 */
[----:B------:R-:W-:Y:S02]  /*2360*/  UIADD3 UR12, UR8, 0x2, URZ ;  /* 0x00000002080c7890 */ /* 0x000fe4000fffe03f */
[----:B------:R-:W-:Y:S02]  /*2370*/  UIADD3 UR14, UR7, 0x2, URZ ;  /* 0x00000002070e7890 */ /* 0x000fe4000fffe03f */
[----:B------:R-:W-:Y:S01]  /*2380*/  UIADD3 UR8, UR8, 0x202, URZ ;  /* 0x0000020208087890 */ /* 0x000fe2000fffe03f */
[----:B------:R-:W-:Y:S01]  /*2390*/  UMOV UR13, 0x80000020 ;  /* 0x80000020000d7882 */ /* 0x000fe20000000000 */
[----:B------:R-:W-:Y:S01]  /*23a0*/  UMOV UR15, 0x80000020 ;  /* 0x80000020000f7882 */ /* 0x000fe20000000000 */
[----:B------:R-:W-:-:S04]  /*23b0*/  UISETP.NE.AND UP0, UPT, UR6, UR20, UPT ;  /* 0x000000140600728c */ /* 0x000fc8000bf05270 */
[----:B------:R-:W-:-:S06]  /*23c0*/  USEL UR7, URZ, 0x1, UP0 ;  /* 0x000000013f077887 */ /* 0x000fcc0008000000 */
[----:B------:R-:W-:Y:S01]  /*23d0*/  ISETP.NE.AND P0, PT, RZ, UR7, PT ;  /* 0x00000007ff007c0c */ /* 0x000fe2000bf05270 */
[----:B------:R-:W-:Y:S01]  /*23e0*/  QGMMA.64x64x32.F32.E4M3.E4M3 R56, gdesc[UR12], R56 ;  /* 0x00e000000c3879f3 */ /* 0x000fe20008700838 */
[----:B------:R-:W-:Y:S01]  /*23f0*/  UMOV UR12, UR8 ;  /* 0x00000008000c7c82 */ /* 0x000fe20008000000 */
[----:B------:R-:W-:Y:S02]  /*2400*/  UMOV UR13, 0x80000020 ;  /* 0x80000020000d7882 */ /* 0x000fe40000000000 */
[----:B------:R-:W-:Y:S03]  /*2410*/  QGMMA.64x64x32.F32.E4M3.E4M3 R24, gdesc[UR12], R24, gsb0 ;  /* 0x00e000000c1879f3 */ /* 0x000fe60008000818 */
[----:B------:R-:W-:-:S05]  /*2420*/  WARPGROUP.DEPBAR.LE gsb0, 0x1 ;  /* 0x00008000000079c5 */ /* 0x000fca0000010100 */
[----:B------:R-:W-:Y:S05]  /*2430*/  @!P0 BRA `(.L_x_28) ;  /* 0x0000000400088947 */ /* 0x000fea0003800000 */
[----:B------:R-:W-:Y:S02]  /*2440*/  WARPGROUP.DEPBAR.LE gsb0, 0x0 ;  /* 0x00008000000079c5 */ /* 0x000fe40000010000 */
[----:B------:R-:W-:-:S01]  /*2450*/  FADD R145, R56, R145 ;  /* 0x0000009138917221 */ /* 0x000fc20000000000 */
[----:B------:R-:W-:Y:S01]  /*2460*/  FADD R140, R57, R140 ;  /* 0x0000008c398c7221 */ /* 0x000fe20000000000 */
        /* <DEDUP_REMOVED lines=62> */
[----:B------:R-:W-:-:S06]  /*2850*/  UMOV UR6, URZ ;  /* 0x0000003f00067c82 */ /* 0x000fcc0008000000 */
.L_x_28:
[----:B------:R-:W-:Y:S05]  /*2860*/  @!P1 BRA `(.L_x_29) ;  /* 0x0000000000049947 */ /* 0x000fea0003800000 */
[----:B------:R-:W-:Y:S01]  /*2870*/  BPT.TRAP 0x1 ;  /* 0x000000040000795c */ /* 0x000fe20000300000 */
.L_x_29:
[----:B------:R-:W-:-:S13]  /*2880*/  ISETP.NE.AND P0, PT, R6, RZ, PT ;  /* 0x000000ff0600720c */ /* 0x000fda0003f05270 */
[----:B01----:R-:W-:-:S05]  /*2890*/  @P0 LEA R14, R13, UR10, 0x3 ;  /* 0x0000000a0d0e0c11 */ /* 0x003fca000f8e18ff */
[----:B------:R-:W-:-:S05]  /*28a0*/  @P0 VIADD R14, R14, 0x20 ;  /* 0x000000200e0e0836 */ /* 0x000fca0000000000 */
[----:B------:R-:W-:-:S04]  /*28b0*/  @P0 PRMT R14, R5, 0x654, R14 ;  /* 0x00000654050e0816 */ /* 0x000fc8000000000e */
[----:B------:R0:W-:Y:S01]  /*28c0*/  @P0 SYNCS.ARRIVE.TRANS64.RED.A1T0 RZ, [R14+URZ], RZ ;  /* 0x000000ff0eff09a7 */ /* 0x0001e2000810043f */
[----:B------:R-:W-:-:S13]  /*28d0*/  ISETP.GT.U32.AND P0, PT, R4, 0x1, PT ;  /* 0x000000010400780c */ /* 0x000fda0003f04070 */
[----:B0-----:R-:W-:Y:S05]  /*28e0*/  @P0 BRA `(.L_x_30) ;  /* 0x0000000000040947 */ /* 0x001fea0003800000 */
[----:B------:R-:W-:Y:S01]  /*28f0*/  BPT.TRAP 0x1 ;  /* 0x000000040000795c */ /* 0x000fe20000300000 */
.L_x_30:
[----:B------:R-:W-:Y:S01]  /*2900*/  UIADD3 UR18, UR18, 0x1, URZ ;  /* 0x0000000112127890 */ /* 0x000fe2000fffe03f */
[C---:B------:R-:W-:Y:S01]  /*2910*/  ISETP.GT.AND P1, PT, R12.reuse, 0x1, PT ;  /* 0x000000010c00780c */ /* 0x040fe20003f24270 */
[----:B------:R-:W-:Y:S02]  /*2920*/  VIADD R13, R13, 0x1 ;  /* 0x000000010d0d7836 */ /* 0x000fe40000000000 */
[----:B------:R-:W-:Y:S01]  /*2930*/  UISETP.NE.AND UP0, UPT, UR18, 0x4, UPT ;  /* 0x000000041200788c */ /* 0x000fe2000bf05270 */
[----:B------:R-:W-:Y:S02]  /*2940*/  VIADD R12, R12, 0xffffffff ;  /* 0xffffffff0c0c7836 */ /* 0x000fe40000000000 */
[C---:B------:R-:W-:Y:S01]  /*2950*/  ISETP.NE.AND P0, PT, R13.reuse, 0x4, PT ;  /* 0x000000040d00780c */ /* 0x040fe20003f05270 */
[----:B------:R-:W-:Y:S02]  /*2960*/  USEL UR8, URZ, 0x1, UP0 ;  /* 0x000000013f087887 */ /* 0x000fe40008000000 */
[----:B------:R-:W-:Y:S01]  /*2970*/  USEL UR18, UR18, URZ, UP0 ;  /* 0x0000003f12127287 */ /* 0x000fe20008000000 */
[----:B------:R-:W-:-:S03]  /*2980*/  SEL R13, R13, RZ, P0 ;  /* 0x000000ff0d0d7207 */ /* 0x000fc60000000000 */
[----:B------:R-:W-:Y:S01]  /*2990*/  LOP3.LUT R144, R144, UR8, RZ, 0x3c, !PT ;  /* 0x0000000890907c12 */ /* 0x000fe2000f8e3cff */
[----:B------:R-:W-:Y:S01]  /*29a0*/  UMOV UR8, 0x1 ;  /* 0x0000000100087882 */ /* 0x000fe20000000000 */
[----:B------:R-:W-:Y:S06]  /*29b0*/  @P1 BRA `(.L_x_31) ;  /* 0xfffffff400dc1947 */ /* 0x000fec000383ffff */
.L_x_23:
[----:B------:R-:W-:Y:S01]  /*29c0*/  UISETP.NE.AND UP0, UPT, UR6, URZ, UPT ;  /* 0x0000003f0600728c */ /* 0x000fe2000bf05270 */
[----:B01----:R-:W0:Y:S03]  /*29d0*/  LDC R12, c[0x0][0x28c] ;  /* 0x0000a300ff0c7b82 */ /* 0x003e260000000800 */
[----:B------:R-:W-:-:S06]  /*29e0*/  USEL UR6, URZ, 0x1, !UP0 ;  /* 0x000000013f067887 */ /* 0x000fcc000c000000 */
[----:B------:R-:W-:Y:S02]  /*29f0*/  ISETP.NE.AND P0, PT, RZ, UR6, PT ;  /* 0x00000006ff007c0c */ /* 0x000fe4000bf05270 */
[----:B0-----:R-:W-:-:S11]  /*2a00*/  ISETP.GE.AND P1, PT, R12, 0x1, PT ;  /* 0x000000010c00780c */ /* 0x001fd60003f26270 */
[----:B------:R-:W-:Y:S05]  /*2a10*/  @!P0 BRA `(.L_x_32) ;  /* 0x0000000400048947 */ /* 0x000fea0003800000 */
[----:B------:R-:W-:Y:S02]  /*2a20*/  WARPGROUP.DEPBAR.LE gsb0, 0x0 ;  /* 0x00008000000079c5 */ /* 0x000fe40000010000 */
[----:B------:R-:W-:Y:S01]  /*2a30*/  FADD R145, R56, R145 ;  /* 0x0000009138917221 */ /* 0x000fe20000000000 */
        /* <DEDUP_REMOVED lines=62> */
[----:B------:R-:W-:-:S07]  /*2e20*/  FADD R18, R18, R55 ;  /* 0x0000003712127221 */ /* 0x000fce0000000000 */
.L_x_32:
[----:B------:R-:W-:Y:S02]  /*2e30*/  WARPGROUP.DEPBAR.LE gsb0, 0x0 ;  /* 0x00008000000079c5 */ /* 0x000fe40000010000 */
[----:B------:R-:W-:Y:S05]  /*2e40*/  @!P1 BRA `(.L_x_33) ;  /* 0x0000000000489947 */ /* 0x000fea0003800000 */
[----:B------:R-:W-:-:S13]  /*2e50*/  ISETP.NE.AND P0, PT, R142, 0x3, PT ;  /* 0x000000038e00780c */ /* 0x000fda0003f05270 */
[----:B------:R-:W-:Y:S05]  /*2e60*/  @!P0 BRA `(.L_x_34) ;  /* 0x0000000000048947 */ /* 0x000fea0003800000 */
[----:B------:R-:W-:Y:S01]  /*2e70*/  BPT.TRAP 0x1 ;  /* 0x000000040000795c */ /* 0x000fe20000300000 */
.L_x_34:
[----:B------:R-:W-:Y:S01]  /*2e80*/  ISETP.NE.AND P0, PT, R6, RZ, PT ;  /* 0x000000ff0600720c */ /* 0x000fe20003f05270 */
[----:B------:R-:W-:Y:S01]  /*2e90*/  UISETP.LT.AND UP1, UPT, UR9, 0x1, UPT ;  /* 0x000000010900788c */ /* 0x000fe2000bf21270 */
[----:B------:R-:W-:-:S11]  /*2ea0*/  IMAD.U32 R13, RZ, RZ, UR10 ;  /* 0x0000000aff0d7e24 */ /* 0x000fd6000f8e00ff */
[----:B------:R-:W-:-:S05]  /*2eb0*/  VOTEU.ANY UP0, P0 ;  /* 0x00000000003f7886 */ /* 0x000fca0000000100 */
[----:B------:R-:W-:-:S04]  /*2ec0*/  @UP0 USEL UR6, UR9, 0x1, UP1 ;  /* 0x0000000109060887 */ /* 0x000fc80008800000 */
[----:B------:R-:W-:-:S06]  /*2ed0*/  @UP0 UIADD3 UR6, UR5, UR9, -UR6 ;  /* 0x0000000905060290 */ /* 0x000fcc000fffe806 */
[----:B------:R-:W-:-:S04]  /*2ee0*/  IMAD.U32 R12, RZ, RZ, UR6 ;  /* 0x00000006ff0c7e24 */ /* 0x000fc8000f8e00ff */
[----:B------:R-:W-:-:S05]  /*2ef0*/  @P0 IMAD.SHL.U32 R12, R12, 0x8, RZ ;  /* 0x000000080c0c0824 */ /* 0x000fca00078e00ff */
[----:B------:R-:W-:-:S04]  /*2f00*/  @P0 LOP3.LUT R12, R12, 0x18, RZ, 0xc0, !PT ;  /* 0x000000180c0c0812 */ /* 0x000fc800078ec0ff */
[----:B------:R-:W-:-:S04]  /*2f10*/  @P0 IADD3 R12, R13, 0x20, R12 ;  /* 0x000000200d0c0810 */ /* 0x000fc80007ffe00c */
[----:B------:R-:W-:-:S04]  /*2f20*/  @P0 PRMT R12, R5, 0x654, R12 ;  /* 0x00000654050c0816 */ /* 0x000fc8000000000c */
[----:B------:R0:W-:Y:S01]  /*2f30*/  @P0 SYNCS.ARRIVE.TRANS64.RED.A1T0 RZ, [R12+URZ], RZ ;  /* 0x000000ff0cff09a7 */ /* 0x0001e2000810043f */
[----:B------:R-:W-:-:S13]  /*2f40*/  ISETP.GT.U32.AND P0, PT, R4, 0x1, PT ;  /* 0x000000010400780c */ /* 0x000fda0003f04070 */
[----:B0-----:R-:W-:Y:S05]  /*2f50*/  @P0 BRA `(.L_x_33) ;  /* 0x0000000000040947 */ /* 0x001fea0003800000 */
[----:B------:R-:W-:Y:S01]  /*2f60*/  BPT.TRAP 0x1 ;  /* 0x000000040000795c */ /* 0x000fe20000300000 */
.L_x_33:
[----:B------:R-:W0:Y:S01]  /*2f70*/  LDC R24, c[0x0][0x288] ;  /* 0x0000a200ff187b82 */ /* 0x000e220000000800 */
[----:B------:R-:W-:Y:S01]  /*2f80*/  IMAD.SHL.U32 R35, R10, 0x40, RZ ;  /* 0x000000400a237824 */ /* 0x000fe200078e00ff */
[--C-:B------:R-:W-:Y:S01]  /*2f90*/  SHF.R.U32.HI R12, RZ, 0x2, R0.reuse ;  /* 0x00000002ff0c7819 */ /* 0x100fe20000011600 */
[----:B------:R-:W-:Y:S01]  /*2fa0*/  IMAD.SHL.U32 R36, R11, 0x100, RZ ;  /* 0x000001000b247824 */ /* 0x000fe200078e00ff */
[C---:B------:R-:W-:Y:S01]  /*2fb0*/  LOP3.LUT R14, R0.reuse, 0x60, RZ, 0xc0, !PT ;  /* 0x00000060000e7812 */ /* 0x040fe200078ec0ff */
[----:B------:R-:W-:Y:S01]  /*2fc0*/  ULDC UR6, c[0x0][0x284] ;  /* 0x0000a10000067ab9 */ /* 0x000fe20000000800 */
[----:B------:R-:W-:Y:S01]  /*2fd0*/  SHF.R.U32.HI R15, RZ, 0x7, R0 ;  /* 0x00000007ff0f7819 */ /* 0x000fe20000011600 */
[----:B------:R-:W-:Y:S01]  /*2fe0*/  IMAD.SHL.U32 R28, R0, 0x2, RZ ;  /* 0x00000002001c7824 */ /* 0x000fe200078e00ff */
[----:B------:R-:W-:Y:S01]  /*2ff0*/  LOP3.LUT R13, R12, 0x7, RZ, 0xc0, !PT ;  /* 0x000000070c0d7812 */ /* 0x000fe200078ec0ff */
[----:B------:R-:W-:Y:S01]  /*3000*/  IMAD.MOV.U32 R34, RZ, RZ, -0x1 ;  /* 0xffffffffff227424 */ /* 0x000fe200078e00ff */
[----:B------:R-:W-:-:S02]  /*3010*/  SHF.R.U32.HI R14, RZ, 0x1, R14 ;  /* 0x00000001ff0e7819 */ /* 0x000fc4000001160e */
[----:B------:R-:W-:Y:S02]  /*3020*/  LOP3.LUT R12, R15, 0x1, RZ, 0xc0, !PT ;  /* 0x000000010f0c7812 */ /* 0x000fe400078ec0ff */
[----:B------:R-:W-:Y:S02]  /*3030*/  IADD3 R25, RZ, -R14, -R13 ;  /* 0x8000000eff197210 */ /* 0x000fe40007ffe80d */
[----:B------:R-:W-:Y:S01]  /*3040*/  LOP3.LUT R15, R0, 0x3, RZ, 0xc0, !PT ;  /* 0x00000003000f7812 */ /* 0x000fe200078ec0ff */
[C---:B------:R-:W-:Y:S01]  /*3050*/  IMAD.SHL.U32 R26, R12.reuse, 0x40, RZ ;  /* 0x000000400c1a7824 */ /* 0x040fe200078e00ff */
[----:B------:R-:W-:Y:S01]  /*3060*/  LOP3.LUT R28, R35, 0x6, R28, 0xf8, !PT ;  /* 0x00000006231c7812 */ /* 0x000fe200078ef81c */
[----:B------:R-:W-:-:S03]  /*3070*/  IMAD R25, R12, -0x40, R25 ;  /* 0xffffffc00c197824 */ /* 0x000fc600078e0219 */
[----:B------:R-:W-:Y:S01]  /*3080*/  LOP3.LUT R37, R26, 0x40, R13, 0xe2, !PT ;  /* 0x000000401a257812 */ /* 0x000fe200078ee20d */
[----:B------:R-:W-:Y:S01]  /*3090*/  IMAD.WIDE R26, R11, 0x100, RZ ;  /* 0x000001000b1a7825 */ /* 0x000fe200078e02ff */
[----:B0-----:R-:W-:-:S03]  /*30a0*/  ISETP.GE.AND P0, PT, R35, R24, PT ;  /* 0x000000182300720c */ /* 0x001fc60003f06270 */
[----:B------:R-:W-:Y:S01]  /*30b0*/  IMAD R10, R15, -0x2, R24 ;  /* 0xfffffffe0f0a7824 */ /* 0x000fe200078e0218 */
[C---:B------:R-:W-:Y:S02]  /*30c0*/  ISETP.GE.OR P0, PT, R36.reuse, UR6, P0 ;  /* 0x0000000624007c0c */ /* 0x040fe40008706670 */
[----:B------:R-:W-:Y:S01]  /*30d0*/  IADD3 R36, -R36, UR6, R25 ;  /* 0x0000000624247c10 */ /* 0x000fe2000fffe119 */
[----:B------:R-:W-:Y:S01]  /*30e0*/  IMAD.IADD R35, R10, 0x1, -R35 ;  /* 0x000000010a237824 */ /* 0x000fe200078e0a23 */
[----:B------:R-:W-:-:S09]  /*30f0*/  LOP3.LUT R37, R26, R37, R14, 0xfe, !PT ;  /* 0x000000251a257212 */ /* 0x000fd200078efe0e */
[----:B------:R-:W-:Y:S05]  /*3100*/  @P0 BRA `(.L_x_35) ;  /* 0x0000004800200947 */ /* 0x000fea0003800000 */
[----:B------:R-:W0:Y:S01]  /*3110*/  LDC.64 R32, c[0x0][0x5c8] ;  /* 0x00017200ff207b82 */ /* 0x000e220000000a00 */
[----:B------:R-:W-:Y:S01]  /*3120*/  SHF.R.S32.HI R38, RZ, 0x1f, R7 ;  /* 0x0000001fff267819 */ /* 0x000fe20000011407 */
[----:B------:R-:W-:Y:S01]  /*3130*/  ULDC.64 UR6, c[0x0][0x5d0] ;  /* 0x0001740000067ab9 */ /* 0x000fe20000000a00 */
[----:B------:R-:W-:Y:S01]  /*3140*/  SHF.R.S32.HI R29, RZ, 0x1f, R28 ;  /* 0x0000001fff1d7819 */ /* 0x000fe2000001141c */
[----:B------:R-:W-:Y:S02]  /*3150*/  BSSY B0, `(.L_x_35) ;  /* 0x0000483000007945 */ /* 0x000fe40003800000 */
[----:B------:R-:W-:-:S04]  /*3160*/  IMAD R10, R38, UR6, RZ ;  /* 0x00000006260a7c24 */ /* 0x000fc8000f8e02ff */
[C---:B------:R-:W-:Y:S02]  /*3170*/  IMAD R13, R7.reuse, UR7, R10 ;  /* 0x00000007070d7c24 */ /* 0x040fe4000f8e020a */
[----:B------:R-:W-:Y:S01]  /*3180*/  IMAD.WIDE.U32 R10, R7, UR6, R28 ;  /* 0x00000006070a7c25 */ /* 0x000fe2000f8e001c */
[----:B------:R-:W-:-:S03]  /*3190*/  ULDC.64 UR6, c[0x0][0x5c0] ;  /* 0x0001700000067ab9 */ /* 0x000fc60000000a00 */
[----:B------:R-:W-:Y:S02]  /*31a0*/  IMAD.IADD R11, R11, 0x1, R13 ;  /* 0x000000010b0b7824 */ /* 0x000fe400078e020d */
[----:B0-----:R-:W-:Y:S01]  /*31b0*/  IMAD R12, R27, R32, RZ ;  /* 0x000000201b0c7224 */ /* 0x001fe200078e02ff */
[----:B------:R-:W-:-:S03]  /*31c0*/  SHF.L.U64.HI R30, R32, 0x7, R33 ;  /* 0x00000007201e7819 */ /* 0x000fc60000010221 */
[C---:B------:R-:W-:Y:S02]  /*31d0*/  IMAD R15, R37.reuse, R33, R12 ;  /* 0x00000021250f7224 */ /* 0x040fe400078e020c */
[----:B------:R-:W-:-:S04]  /*31e0*/  IMAD.WIDE.U32 R12, R37, R32, R10 ;  /* 0x00000020250c7225 */ /* 0x000fc800078e000a */
[----:B------:R-:W-:Y:S01]  /*31f0*/  IMAD.IADD R13, R13, 0x1, R15 ;  /* 0x000000010d0d7824 */ /* 0x000fe200078e020f */
[----:B------:R-:W-:Y:S01]  /*3200*/  IADD3 R24, P2, R12, UR6, RZ ;  /* 0x000000060c187c10 */ /* 0x000fe2000ff5e0ff */
[C---:B------:R-:W-:Y:S01]  /*3210*/  IMAD.SHL.U32 R11, R32.reuse, 0x80, RZ ;  /* 0x00000080200b7824 */ /* 0x040fe200078e00ff */
[C---:B------:R-:W-:Y:S02]  /*3220*/  LEA R10, P4, R32.reuse, R12, 0x3 ;  /* 0x0000000c200a7211 */ /* 0x040fe400078818ff */
[----:B------:R-:W-:Y:S02]  /*3230*/  IADD3.X R25, R13, UR7, RZ, P2, !PT ;  /* 0x000000070d197c10 */ /* 0x000fe400097fe4ff */
[----:B---3-5:R-:W-:Y:S02]  /*3240*/  FSETP.NEU.AND P2, PT, R9, RZ, PT ;  /* 0x000000ff0900720b */ /* 0x028fe40003f4d000 */
[----:B------:R-:W-:Y:S02]  /*3250*/  LEA.HI.X R31, R32, R13, R33, 0x3, P4 ;  /* 0x0000000d201f7211 */ /* 0x000fe400020f1c21 */
[----:B------:R-:W-:-:S02]  /*3260*/  IADD3 R14, P4, R10, UR6, RZ ;  /* 0x000000060a0e7c10 */ /* 0x000fc4000ff9e0ff */
[--C-:B------:R-:W-:Y:S02]  /*3270*/  IADD3 R12, P1, P0, R12, UR6, R11.reuse ;  /* 0x000000060c0c7c10 */ /* 0x100fe4000f83e00b */
[----:B------:R-:W-:Y:S02]  /*3280*/  IADD3 R10, P5, P6, R10, UR6, R11 ;  /* 0x000000060a0a7c10 */ /* 0x000fe4000febe00b */
[--C-:B------:R-:W-:Y:S02]  /*3290*/  IADD3.X R13, R13, UR7, R30.reuse, P1, P0 ;  /* 0x000000070d0d7c10 */ /* 0x100fe40008fe041e */
[C---:B------:R-:W-:Y:S02]  /*32a0*/  IADD3.X R15, R31.reuse, UR7, RZ, P4, !PT ;  /* 0x000000071f0f7c10 */ /* 0x040fe4000a7fe4ff */
[----:B------:R-:W-:Y:S01]  /*32b0*/  IADD3.X R11, R31, UR7, R30, P5, P6 ;  /* 0x000000071f0b7c10 */ /* 0x000fe2000afec41e */
[----:B------:R-:W-:Y:S06]  /*32c0*/  @!P2 BRA `(.L_x_36) ;  /* 0x00000034009ca947 */ /* 0x000fec0003800000 */
[----:B------:R-:W-:Y:S01]  /*32d0*/  ULDC.64 UR6, c[0x0][0x5b8] ;  /* 0x00016e0000067ab9 */ /* 0x000fe20000000a00 */
[----:B------:R-:W-:Y:S01]  /*32e0*/  ISETP.GE.AND P0, PT, R36, 0x1, PT ;  /* 0x000000012400780c */ /* 0x000fe20003f06270 */
[----:B------:R-:W-:Y:S01]  /*32f0*/  IMAD R30, R38, UR6, RZ ;  /* 0x00000006261e7c24 */ /* 0x000fe2000f8e02ff */
[----:B------:R-:W-:Y:S01]  /*3300*/  ULDC.64 UR10, c[0x0][0x5a8] ;  /* 0x00016a00000a7ab9 */ /* 0x000fe20000000a00 */
[----:B------:R-:W-:Y:S01]  /*3310*/  IMAD.WIDE.U32 R28, R7, UR6, R28 ;  /* 0x00000006071c7c25 */ /* 0x000fe2000f8e001c */
[----:B------:R-:W-:Y:S01]  /*3320*/  ISETP.LT.OR P4, PT, R35, 0x1, !P0 ;  /* 0x000000012300780c */ /* 0x000fe20004781670 */
[----:B------:R-:W-:Y:S02]  /*3330*/  BSSY B1, `(.L_x_37) ;  /* 0x000000c000017945 */ /* 0x000fe40003800000 */
[----:B------:R-:W-:Y:S01]  /*3340*/  IMAD R7, R7, UR7, R30 ;  /* 0x0000000707077c24 */ /* 0x000fe2000f8e021e */
[----:B------:R-:W-:Y:S02]  /*3350*/  ULDC.64 UR6, c[0x0][0x5b0] ;  /* 0x00016c0000067ab9 */ /* 0x000fe40000000a00 */
[----:B------:R-:W-:-:S02]  /*3360*/  IMAD R32, R27, UR6, RZ ;  /* 0x000000061b207c24 */ /* 0x000fc4000f8e02ff */
[----:B------:R-:W-:Y:S02]  /*3370*/  IMAD.IADD R29, R29, 0x1, R7 ;  /* 0x000000011d1d7824 */ /* 0x000fe400078e0207 */
[C---:B------:R-:W-:Y:S02]  /*3380*/  IMAD R7, R37.reuse, UR7, R32 ;  /* 0x0000000725077c24 */ /* 0x040fe4000f8e0220 */
[----:B------:R-:W-:-:S03]  /*3390*/  IMAD.WIDE.U32 R30, R37, UR6, R28 ;  /* 0x00000006251e7c25 */ /* 0x000fc6000f8e001c */
[----:B------:R-:W-:-:S04]  /*33a0*/  IADD3 R30, P1, R30, UR10, RZ ;  /* 0x0000000a1e1e7c10 */ /* 0x000fc8000ff3e0ff */
[--C-:B------:R-:W-:Y:S02]  /*33b0*/  IADD3.X R31, R31, UR11, R7.reuse, P1, !PT ;  /* 0x0000000b1f1f7c10 */ /* 0x100fe40008ffe407 */
[----:B------:R-:W-:Y:S01]  /*33c0*/  PRMT R7, RZ, 0x7610, R7 ;  /* 0x00007610ff077816 */ /* 0x000fe20000000007 */
[----:B------:R-:W-:Y:S06]  /*33d0*/  @P4 BRA `(.L_x_38) ;  /* 0x0000000000044947 */ /* 0x000fec0003800000 */
[----:B------:R0:W5:Y:S02]  /*33e0*/  LDG.E.U8 R7, desc[UR16][R30.64] ;  /* 0x000000101e077981 */ /* 0x000164000c1e1100 */
.L_x_38:
[----:B------:R-:W-:Y:S05]  /*33f0*/  BSYNC B1 ;  /* 0x0000000000017941 */ /* 0x000fea0003800000 */
.L_x_37:
[----:B-----5:R-:W-:Y:S01]  /*3400*/  LOP3.LUT R7, R7, 0xff, RZ, 0xc0, !PT ;  /* 0x000000ff07077812 */ /* 0x020fe200078ec0ff */
[----:B------:R-:W-:Y:S01]  /*3410*/  BSSY B1, `(.L_x_39) ;  /* 0x000000b000017945 */ /* 0x000fe20003800000 */
[----:B------:R-:W-:Y:S02]  /*3420*/  ISETP.LT.OR P2, PT, R35, 0x2, !P0 ;  /* 0x000000022300780c */ /* 0x000fe40004741670 */
[----:B------:R-:W-:-:S05]  /*3430*/  F2FP.F16.E4M3.UNPACK_B R7, R7 ;  /* 0x00000007ff07723e */ /* 0x000fca00020006ff */
[----:B------:R-:W-:Y:S01]  /*3440*/  HADD2.F32 R32, -RZ, R7.H0_H0 ;  /* 0x20000007ff207230 */ /* 0x000fe20000004100 */
[----:B------:R-:W-:-:S04]  /*3450*/  PRMT R7, RZ, 0x7610, R7 ;  /* 0x00007610ff077816 */ /* 0x000fc80000000007 */
[----:B------:R-:W-:-:S04]  /*3460*/  FMUL R32, R32, R9 ;  /* 0x0000000920207220 */ /* 0x000fc80000400000 */
[----:B--2---:R-:W-:-:S05]  /*3470*/  FFMA R32, R145, R8, R32 ;  /* 0x0000000891207223 */ /* 0x004fca0000000020 */
[----:B------:R-:W-:-:S05]  /*3480*/  F2FP.SATFINITE.E4M3.F32.PACK_AB_MERGE_C R33, RZ, R32, RZ ;  /* 0x00000020ff21723e */ /* 0x000fca00048070ff */
[----:B------:R1:W-:Y:S01]  /*3490*/  @!P4 STG.E.U8 desc[UR16][R24.64], R33 ;  /* 0x000000211800c986 */ /* 0x0003e2000c101110 */
[----:B------:R-:W-:Y:S05]  /*34a0*/  @P2 BRA `(.L_x_40) ;  /* 0x0000000000042947 */ /* 0x000fea0003800000 */
[----:B------:R2:W5:Y:S02]  /*34b0*/  LDG.E.U8 R7, desc[UR16][R30.64+0x1] ;  /* 0x000001101e077981 */ /* 0x000564000c1e1100 */
.L_x_40:
[----:B------:R-:W-:Y:S05]  /*34c0*/  BSYNC B1 ;  /* 0x0000000000017941 */ /* 0x000fea0003800000 */
.L_x_39:
[----:B-----5:R-:W-:Y:S01]  /*34d0*/  LOP3.LUT R7, R7, 0xff, RZ, 0xc0, !PT ;  /* 0x000000ff07077812 */ /* 0x020fe200078ec0ff */
[----:B------:R-:W-:Y:S01]  /*34e0*/  BSSY B1, `(.L_x_41) ;  /* 0x0000013000017945 */ /* 0x000fe20003800000 */
[----:B------:R-:W-:Y:S02]  /*34f0*/  IADD3 R39, P1, R37, 0x8, RZ ;  /* 0x0000000825277810 */ /* 0x000fe40007f3e0ff */
[----:B------:R-:W-:-:S03]  /*3500*/  F2FP.F16.E4M3.UNPACK_B R7, R7 ;  /* 0x00000007ff07723e */ /* 0x000fc600020006ff */
[----:B-1----:R-:W-:Y:S01]  /*3510*/  IMAD.X R33, RZ, RZ, R27, P1 ;  /* 0x000000ffff217224 */ /* 0x002fe200008e061b */
[----:B------:R-:W-:Y:S01]  /*3520*/  ISETP.GE.AND P1, PT, R36, 0x9, PT ;  /* 0x000000092400780c */ /* 0x000fe20003f26270 */
[----:B------:R-:W-:Y:S02]  /*3530*/  HADD2.F32 R32, -RZ, R7.H0_H0 ;  /* 0x20000007ff207230 */ /* 0x000fe40000004100 */
[----:B------:R-:W-:Y:S01]  /*3540*/  IMAD R38, R33, UR6, RZ ;  /* 0x0000000621267c24 */ /* 0x000fe2000f8e02ff */
[----:B------:R-:W-:Y:S02]  /*3550*/  ISETP.LT.OR P5, PT, R35, 0x1, !P1 ;  /* 0x000000012300780c */ /* 0x000fe40004fa1670 */
[----:B------:R-:W-:Y:S01]  /*3560*/  FMUL R7, R32, R9 ;  /* 0x0000000920077220 */ /* 0x000fe20000400000 */
[----:B------:R-:W-:-:S04]  /*3570*/  IMAD.WIDE.U32 R32, R39, UR6, R28 ;  /* 0x0000000627207c25 */ /* 0x000fc8000f8e001c */
[----:B------:R-:W-:Y:S01]  /*3580*/  FFMA R7, R140, R8, R7 ;  /* 0x000000088c077223 */ /* 0x000fe20000000007 */
[----:B------:R-:W-:Y:S01]  /*3590*/  IMAD R39, R39, UR7, R38 ;  /* 0x0000000727277c24 */ /* 0x000fe2000f8e0226 */
[----:B------:R-:W-:-:S03]  /*35a0*/  IADD3 R32, P4, R32, UR10, RZ ;  /* 0x0000000a20207c10 */ /* 0x000fc6000ff9e0ff */
[----:B------:R-:W-:Y:S02]  /*35b0*/  F2FP.SATFINITE.E4M3.F32.PACK_AB_MERGE_C R41, RZ, R7, RZ ;  /* 0x00000007ff29723e */ /* 0x000fe400048070ff */
[----:B------:R-:W-:Y:S02]  /*35c0*/  IADD3.X R33, R33, UR11, R39, P4, !PT ;  /* 0x0000000b21217c10 */ /* 0x000fe4000a7fe427 */
[----:B------:R-:W-:Y:S01]  /*35d0*/  PRMT R7, RZ, 0x7610, R7 ;  /* 0x00007610ff077816 */ /* 0x000fe20000000007 */
[----:B------:R1:W-:Y:S01]  /*35e0*/  @!P2 STG.E.U8 desc[UR16][R24.64+0x1], R41 ;  /* 0x000001291800a986 */ /* 0x0003e2000c101110 */
[----:B------:R-:W-:Y:S05]  /*35f0*/  @P5 BRA `(.L_x_42) ;  /* 0x0000000000045947 */ /* 0x000fea0003800000 */
[----:B------:R3:W5:Y:S02]  /*3600*/  LDG.E.U8 R7, desc[UR16][R32.64] ;  /* 0x0000001020077981 */ /* 0x000764000c1e1100 */
.L_x_42:
[----:B------:R-:W-:Y:S05]  /*3610*/  BSYNC B1 ;  /* 0x0000000000017941 */ /* 0x000fea0003800000 */
.L_x_41:
[----:B-----5:R-:W-:Y:S01]  /*3620*/  LOP3.LUT R7, R7, 0xff, RZ, 0xc0, !PT ;  /* 0x000000ff07077812 */ /* 0x020fe200078ec0ff */
[----:B------:R-:W-:Y:S01]  /*3630*/  BSSY B1, `(.L_x_43) ;  /* 0x000000b000017945 */ /* 0x000fe20003800000 */
[----:B------:R-:W-:Y:S02]  /*3640*/  ISETP.LT.OR P2, PT, R35, 0x2, !P1 ;  /* 0x000000022300780c */ /* 0x000fe40004f41670 */
[----:B------:R-:W-:-:S05]  /*3650*/  F2FP.F16.E4M3.UNPACK_B R7, R7 ;  /* 0x00000007ff07723e */ /* 0x000fca00020006ff */
[----:B------:R-:W-:Y:S01]  /*3660*/  HADD2.F32 R38, -RZ, R7.H0_H0 ;  /* 0x20000007ff267230 */ /* 0x000fe20000004100 */
[----:B------:R-:W-:-:S04]  /*3670*/  PRMT R7, RZ, 0x7610, R7 ;  /* 0x00007610ff077816 */ /* 0x000fc80000000007 */
[----:B------:R-:W-:-:S04]  /*3680*/  FMUL R38, R38, R9 ;  /* 0x0000000926267220 */ /* 0x000fc80000400000 */
[----:B------:R-:W-:-:S05]  /*3690*/  FFMA R38, R143, R8, R38 ;  /* 0x000000088f267223 */ /* 0x000fca0000000026 */
[----:B------:R-:W-:-:S05]  /*36a0*/  F2FP.SATFINITE.E4M3.F32.PACK_AB_MERGE_C R39, RZ, R38, RZ ;  /* 0x00000026ff27723e */ /* 0x000fca00048070ff */
[----:B------:R4:W-:Y:S01]  /*36b0*/  @!P5 STG.E.U8 desc[UR16][R14.64], R39 ;  /* 0x000000270e00d986 */ /* 0x0009e2000c101110 */
[----:B------:R-:W-:Y:S05]  /*36c0*/  @P2 BRA `(.L_x_44) ;  /* 0x0000000000042947 */ /* 0x000fea0003800000 */
[----:B------:R0:W5:Y:S02]  /*36d0*/  LDG.E.U8 R7, desc[UR16][R32.64+0x1] ;  /* 0x0000011020077981 */ /* 0x000164000c1e1100 */
.L_x_44:
[----:B------:R-:W-:Y:S05]  /*36e0*/  BSYNC B1 ;  /* 0x0000000000017941 */ /* 0x000fea0003800000 */
.L_x_43:
[----:B-----5:R-:W-:Y:S01]  /*36f0*/  LOP3.LUT R7, R7, 0xff, RZ, 0xc0, !PT ;  /* 0x000000ff07077812 */ /* 0x020fe200078ec0ff */
[----:B------:R-:W-:Y:S01]  /*3700*/  BSSY B1, `(.L_x_45) ;  /* 0x000000b000017945 */ /* 0x000fe20003800000 */
[----:B------:R-:W-:Y:S02]  /*3710*/  ISETP.LT.OR P4, PT, R35, 0x9, !P0 ;  /* 0x000000092300780c */ /* 0x000fe40004781670 */
[----:B------:R-:W-:-:S05]  /*3720*/  F2FP.F16.E4M3.UNPACK_B R7, R7 ;  /* 0x00000007ff07723e */ /* 0x000fca00020006ff */
[----:B------:R-:W-:-:S05]  /*3730*/  HADD2.F32 R38, -RZ, R7.H0_H0 ;  /* 0x20000007ff267230 */ /* 0x000fca0000004100 */
[----:B------:R-:W-:-:S04]  /*3740*/  FMUL R7, R38, R9 ;  /* 0x0000000926077220 */ /* 0x000fc80000400000 */
[----:B------:R-:W-:-:S05]  /*3750*/  FFMA R7, R138, R8, R7 ;  /* 0x000000088a077223 */ /* 0x000fca0000000007 */
[----:B----4-:R-:W-:Y:S02]  /*3760*/  F2FP.SATFINITE.E4M3.F32.PACK_AB_MERGE_C R39, RZ, R7, RZ ;  /* 0x00000007ff27723e */ /* 0x010fe400048070ff */
[----:B------:R-:W-:-:S03]  /*3770*/  PRMT R7, RZ, 0x7610, R7 ;  /* 0x00007610ff077816 */ /* 0x000fc60000000007 */
[----:B------:R4:W-:Y:S01]  /*3780*/  @!P2 STG.E.U8 desc[UR16][R14.64+0x1], R39 ;  /* 0x000001270e00a986 */ /* 0x0009e2000c101110 */
[----:B------:R-:W-:Y:S05]  /*3790*/  @P4 BRA `(.L_x_46) ;  /* 0x0000000000044947 */ /* 0x000fea0003800000 */
[----:B------:R0:W5:Y:S02]  /*37a0*/  LDG.E.U8 R7, desc[UR16][R30.64+0x8] ;  /* 0x000008101e077981 */ /* 0x000164000c1e1100 */
.L_x_46:
[----:B------:R-:W-:Y:S05]  /*37b0*/  BSYNC B1 ;  /* 0x0000000000017941 */ /* 0x000fea0003800000 */
.L_x_45:
        /* <DEDUP_REMOVED lines=8> */
[----:B----4-:R-:W-:-:S05]  /*3840*/  F2FP.SATFINITE.E4M3.F32.PACK_AB_MERGE_C R39, RZ, R38, RZ ;  /* 0x00000026ff27723e */ /* 0x010fca00048070ff */
[----:B------:R4:W-:Y:S01]  /*3850*/  @!P4 STG.E.U8 desc[UR16][R24.64+0x8], R39 ;  /* 0x000008271800c986 */ /* 0x0009e2000c101110 */
[----:B------:R-:W-:Y:S05]  /*3860*/  @P2 BRA `(.L_x_48) ;  /* 0x0000000000042947 */ /* 0x000fea0003800000 */
[----:B------:R0:W5:Y:S02]  /*3870*/  LDG.E.U8 R7, desc[UR16][R30.64+0x9] ;  /* 0x000009101e077981 */ /* 0x000164000c1e1100 */
.L_x_48:
[----:B------:R-:W-:Y:S05]  /*3880*/  BSYNC B1 ;  /* 0x0000000000017941 */ /* 0x000fea0003800000 */
.L_x_47:
        /* <DEDUP_REMOVED lines=12> */
.L_x_50:
[----:B------:R-:W-:Y:S05]  /*3950*/  BSYNC B1 ;  /* 0x0000000000017941 */ /* 0x000fea0003800000 */
.L_x_49:
        /* <DEDUP_REMOVED lines=12> */
.L_x_52:
[----:B------:R-:W-:Y:S05]  /*3a20*/  BSYNC B1 ;  /* 0x0000000000017941 */ /* 0x000fea0003800000 */
.L_x_51:
        /* <DEDUP_REMOVED lines=12> */
.L_x_54:
[----:B------:R-:W-:Y:S05]  /*3af0*/  BSYNC B1 ;  /* 0x0000000000017941 */ /* 0x000fea0003800000 */
.L_x_53:
        /* <DEDUP_REMOVED lines=12> */
.L_x_56:
[----:B------:R-:W-:Y:S05]  /*3bc0*/  BSYNC B1 ;  /* 0x0000000000017941 */ /* 0x000fea0003800000 */
.L_x_55:
        /* <DEDUP_REMOVED lines=12> */
.L_x_58:
[----:B------:R-:W-:Y:S05]  /*3c90*/  BSYNC B1 ;  /* 0x0000000000017941 */ /* 0x000fea0003800000 */
.L_x_57:
        /* <DEDUP_REMOVED lines=12> */
.L_x_60:
[----:B------:R-:W-:Y:S05]  /*3d60*/  BSYNC B1 ;  /* 0x0000000000017941 */ /* 0x000fea0003800000 */
.L_x_59:
        /* <DEDUP_REMOVED lines=12> */
.L_x_62:
[----:B------:R-:W-:Y:S05]  /*3e30*/  BSYNC B1 ;  /* 0x0000000000017941 */ /* 0x000fea0003800000 */
.L_x_61:
        /* <DEDUP_REMOVED lines=12> */
.L_x_64:
[----:B------:R-:W-:Y:S05]  /*3f00*/  BSYNC B1 ;  /* 0x0000000000017941 */ /* 0x000fea0003800000 */
.L_x_63:
        /* <DEDUP_REMOVED lines=12> */
.L_x_66:
[----:B------:R-:W-:Y:S05]  /*3fd0*/  BSYNC B1 ;  /* 0x0000000000017941 */ /* 0x000fea0003800000 */
.L_x_65:
        /* <DEDUP_REMOVED lines=12> */
.L_x_68:
[----:B------:R-:W-:Y:S05]  /*40a0*/  BSYNC B1 ;  /* 0x0000000000017941 */ /* 0x000fea0003800000 */
.L_x_67:
        /* <DEDUP_REMOVED lines=12> */
.L_x_70:
[----:B------:R-:W-:Y:S05]  /*4170*/  BSYNC B1 ;  /* 0x0000000000017941 */ /* 0x000fea0003800000 */
.L_x_69:
        /* <DEDUP_REMOVED lines=12> */
.L_x_72:
[----:B------:R-:W-:Y:S05]  /*4240*/  BSYNC B1 ;  /* 0x0000000000017941 */ /* 0x000fea0003800000 */
.L_x_71:
        /* <DEDUP_REMOVED lines=12> */
.L_x_74:
[----:B------:R-:W-:Y:S05]  /*4310*/  BSYNC B1 ;  /* 0x0000000000017941 */ /* 0x000fea0003800000 */
.L_x_73:
        /* <DEDUP_REMOVED lines=12> */
.L_x_76:
[----:B------:R-:W-:Y:S05]  /*43e0*/  BSYNC B1 ;  /* 0x0000000000017941 */ /* 0x000fea0003800000 */
.L_x_75:
        /* <DEDUP_REMOVED lines=12> */
.L_x_78:
[----:B------:R-:W-:Y:S05]  /*44b0*/  BSYNC B1 ;  /* 0x0000000000017941 */ /* 0x000fea0003800000 */
.L_x_77:
        /* <DEDUP_REMOVED lines=12> */
.L_x_80:
[----:B------:R-:W-:Y:S05]  /*4580*/  BSYNC B1 ;  /* 0x0000000000017941 */ /* 0x000fea0003800000 */
.L_x_79:
        /* <DEDUP_REMOVED lines=12> */
.L_x_82:
[----:B------:R-:W-:Y:S05]  /*4650*/  BSYNC B1 ;  /* 0x0000000000017941 */ /* 0x000fea0003800000 */
.L_x_81:
        /* <DEDUP_REMOVED lines=12> */
.L_x_84:
[----:B------:R-:W-:Y:S05]  /*4720*/  BSYNC B1 ;  /* 0x0000000000017941 */ /* 0x000fea0003800000 */
.L_x_83:
        /* <DEDUP_REMOVED lines=12> */
.L_x_86:
[----:B------:R-:W-:Y:S05]  /*47f0*/  BSYNC B1 ;  /* 0x0000000000017941 */ /* 0x000fea0003800000 */
.L_x_85:
        /* <DEDUP_REMOVED lines=12> */
.L_x_88:
[----:B------:R-:W-:Y:S05]  /*48c0*/  BSYNC B1 ;  /* 0x0000000000017941 */ /* 0x000fea0003800000 */
.L_x_87:
        /* <DEDUP_REMOVED lines=12> */
.L_x_90:
[----:B------:R-:W-:Y:S05]  /*4990*/  BSYNC B1 ;  /* 0x0000000000017941 */ /* 0x000fea0003800000 */
.L_x_89:
        /* <DEDUP_REMOVED lines=12> */
.L_x_92:
[----:B------:R-:W-:Y:S05]  /*4a60*/  BSYNC B1 ;  /* 0x0000000000017941 */ /* 0x000fea0003800000 */
.L_x_91:
        /* <DEDUP_REMOVED lines=12> */
.L_x_94:
[----:B------:R-:W-:Y:S05]  /*4b30*/  BSYNC B1 ;  /* 0x0000000000017941 */ /* 0x000fea0003800000 */
.L_x_93:
        /* <DEDUP_REMOVED lines=12> */
.L_x_96:
[----:B------:R-:W-:Y:S05]  /*4c00*/  BSYNC B1 ;  /* 0x0000000000017941 */ /* 0x000fea0003800000 */
.L_x_95:
[----:B-----5:R-:W-:Y:S01]  /*4c10*/  LOP3.LUT R7, R7, 0xff, RZ, 0xc0, !PT ;  /* 0x000000ff07077812 */ /* 0x020fe200078ec0ff */
[----:B------:R-:W-:Y:S01]  /*4c20*/  BSSY B1, `(.L_x_97) ;  /* 0x000000b000017945 */ /* 0x000fe20003800000 */
[----:B------:R-:W-:Y:S02]  /*4c30*/  ISETP.LT.OR P2, PT, R35, 0x39, !P1 ;  /* 0x000000392300780c */ /* 0x000fe40004f41670 */
[----:B------:R-:W-:-:S05]  /*4c40*/  F2FP.F16.E4M3.UNPACK_B R7, R7 ;  /* 0x00000007ff07723e */ /* 0x000fca00020006ff */
[----:B0-2---:R-:W-:-:S05]  /*4c50*/  HADD2.F32 R30, -RZ, R7.H0_H0 ;  /* 0x20000007ff1e7230 */ /* 0x005fca0000004100 */
[----:B------:R-:W-:-:S04]  /*4c60*/  FMUL R7, R30, R9 ;  /* 0x000000091e077220 */ /* 0x000fc80000400000 */
[----:B------:R-:W-:-:S05]  /*4c70*/  FFMA R7, R112, R8, R7 ;  /* 0x0000000870077223 */ /* 0x000fca0000000007 */
[----:B------:R-:W-:Y:S02]  /*4c80*/  F2FP.SATFINITE.E4M3.F32.PACK_AB_MERGE_C R31, RZ, R7, RZ ;  /* 0x00000007ff1f723e */ /* 0x000fe400048070ff */
[----:B------:R-:W-:-:S03]  /*4c90*/  PRMT R7, RZ, 0x7610, R7 ;  /* 0x00007610ff077816 */ /* 0x000fc60000000007 */
[----:B------:R0:W-:Y:S01]  /*4ca0*/  @!P0 STG.E.U8 desc[UR16][R24.64+0x39], R31 ;  /* 0x0000391f18008986 */ /* 0x0001e2000c101110 */
[----:B------:R-:W-:Y:S05]  /*4cb0*/  @P2 BRA `(.L_x_98) ;  /* 0x0000000000042947 */ /* 0x000fea0003800000 */
[----:B------:R2:W5:Y:S02]  /*4cc0*/  LDG.E.U8 R7, desc[UR16][R32.64+0x38] ;  /* 0x0000381020077981 */ /* 0x000564000c1e1100 */
.L_x_98:
[----:B------:R-:W-:Y:S05]  /*4cd0*/  BSYNC B1 ;  /* 0x0000000000017941 */ /* 0x000fea0003800000 */
.L_x_97:
[----:B-----5:R-:W-:Y:S01]  /*4ce0*/  LOP3.LUT R7, R7, 0xff, RZ, 0xc0, !PT ;  /* 0x000000ff07077812 */ /* 0x020fe200078ec0ff */
[----:B------:R-:W-:Y:S01]  /*4cf0*/  BSSY B1, `(.L_x_99) ;  /* 0x000000b000017945 */ /* 0x000fe20003800000 */
[----:B------:R-:W-:Y:S02]  /*4d00*/  ISETP.LT.OR P1, PT, R35, 0x3a, !P1 ;  /* 0x0000003a2300780c */ /* 0x000fe40004f21670 */
[----:B------:R-:W-:-:S05]  /*4d10*/  F2FP.F16.E4M3.UNPACK_B R7, R7 ;  /* 0x00000007ff07723e */ /* 0x000fca00020006ff */
[----:B01--4-:R-:W-:Y:S01]  /*4d20*/  HADD2.F32 R24, -RZ, R7.H0_H0 ;  /* 0x20000007ff187230 */ /* 0x013fe20000004100 */
[----:B------:R-:W-:-:S04]  /*4d30*/  PRMT R7, RZ, 0x7610, R7 ;  /* 0x00007610ff077816 */ /* 0x000fc80000000007 */
[----:B------:R-:W-:-:S04]  /*4d40*/  FMUL R24, R24, R9 ;  /* 0x0000000918187220 */ /* 0x000fc80000400000 */
[----:B------:R-:W-:-:S05]  /*4d50*/  FFMA R24, R115, R8, R24 ;  /* 0x0000000873187223 */ /* 0x000fca0000000018 */
[----:B------:R-:W-:-:S05]  /*4d60*/  F2FP.SATFINITE.E4M3.F32.PACK_AB_MERGE_C R25, RZ, R24, RZ ;  /* 0x00000018ff19723e */ /* 0x000fca00048070ff */
[----:B------:R0:W-:Y:S01]  /*4d70*/  @!P2 STG.E.U8 desc[UR16][R14.64+0x38], R25 ;  /* 0x000038190e00a986 */ /* 0x0001e2000c101110 */
[----:B------:R-:W-:Y:S05]  /*4d80*/  @P1 BRA `(.L_x_100) ;  /* 0x0000000000041947 */ /* 0x000fea0003800000 */
[----:B------:R1:W5:Y:S02]  /*4d90*/  LDG.E.U8 R7, desc[UR16][R32.64+0x39] ;  /* 0x0000391020077981 */ /* 0x000364000c1e1100 */
.L_x_100:
[----:B------:R-:W-:Y:S05]  /*4da0*/  BSYNC B1 ;  /* 0x0000000000017941 */ /* 0x000fea0003800000 */
.L_x_99:
[----:B-----5:R-:W-:Y:S01]  /*4db0*/  LOP3.LUT R7, R7, 0xff, RZ, 0xc0, !PT ;  /* 0x000000ff07077812 */ /* 0x020fe200078ec0ff */
[----:B------:R-:W-:Y:S01]  /*4dc0*/  BSSY B1, `(.L_x_101) ;  /* 0x0000013000017945 */ /* 0x000fe20003800000 */
[----:B------:R-:W-:Y:S02]  /*4dd0*/  IADD3 R31, P0, R37, 0x80, RZ ;  /* 0x00000080251f7810 */ /* 0x000fe40007f1e0ff */
[----:B------:R-:W-:-:S03]  /*4de0*/  F2FP.F16.E4M3.UNPACK_B R7, R7 ;  /* 0x00000007ff07723e */ /* 0x000fc600020006ff */
[----:B0-----:R-:W-:Y:S01]  /*4df0*/  IMAD.X R25, RZ, RZ, R27, P0 ;  /* 0x000000ffff197224 */ /* 0x001fe200000e061b */
        /* <DEDUP_REMOVED lines=9> */
[----:B-123--:R-:W-:Y:S02]  /*4e90*/  F2FP.SATFINITE.E4M3.F32.PACK_AB_MERGE_C R33, RZ, R7, RZ ;  /* 0x00000007ff21723e */ /* 0x00efe400048070ff */
[----:B------:R-:W-:Y:S02]  /*4ea0*/  IADD3.X R25, R25, UR11, R31, P2, !PT ;  /* 0x0000000b19197c10 */ /* 0x000fe400097fe41f */
[----:B------:R-:W-:Y:S01]  /*4eb0*/  PRMT R7, RZ, 0x7610, R7 ;  /* 0x00007610ff077816 */ /* 0x000fe20000000007 */
[----:B------:R0:W-:Y:S01]  /*4ec0*/  @!P1 STG.E.U8 desc[UR16][R14.64+0x39], R33 ;  /* 0x000039210e009986 */ /* 0x0001e2000c101110 */
[----:B------:R-:W-:Y:S05]  /*4ed0*/  @P4 BRA `(.L_x_102) ;  /* 0x0000000000044947 */ /* 0x000fea0003800000 */
[----:B------:R1:W5:Y:S02]  /*4ee0*/  LDG.E.U8 R7, desc[UR16][R24.64] ;  /* 0x0000001018077981 */ /* 0x000364000c1e1100 */
.L_x_102:
[----:B------:R-:W-:Y:S05]  /*4ef0*/  BSYNC B1 ;  /* 0x0000000000017941 */ /* 0x000fea0003800000 */
.L_x_101:
[----:B-----5:R-:W-:Y:S01]  /*4f00*/  LOP3.LUT R7, R7, 0xff, RZ, 0xc0, !PT ;  /* 0x000000ff07077812 */ /* 0x020fe200078ec0ff */
[----:B------:R-:W-:Y:S01]  /*4f10*/  BSSY B1, `(.L_x_103) ;  /* 0x000000b000017945 */ /* 0x000fe20003800000 */
[----:B------:R-:W-:Y:S02]  /*4f20*/  ISETP.LT.OR P2, PT, R35, 0x2, !P0 ;  /* 0x000000022300780c */ /* 0x000fe40004741670 */
[----:B------:R-:W-:-:S05]  /*4f30*/  F2FP.F16.E4M3.UNPACK_B R7, R7 ;  /* 0x00000007ff07723e */ /* 0x000fca00020006ff */
[----:B0-----:R-:W-:Y:S01]  /*4f40*/  HADD2.F32 R14, -RZ, R7.H0_H0 ;  /* 0x20000007ff0e7230 */ /* 0x001fe20000004100 */
[----:B------:R-:W-:-:S04]  /*4f50*/  PRMT R7, RZ, 0x7610, R7 ;  /* 0x00007610ff077816 */ /* 0x000fc80000000007 */
[----:B------:R-:W-:-:S04]  /*4f60*/  FMUL R14, R14, R9 ;  /* 0x000000090e0e7220 */ /* 0x000fc80000400000 */
[----:B------:R-:W-:-:S05]  /*4f70*/  FFMA R14, R113, R8, R14 ;  /* 0x00000008710e7223 */ /* 0x000fca000000000e */
[----:B------:R-:W-:-:S05]  /*4f80*/  F2FP.SATFINITE.E4M3.F32.PACK_AB_MERGE_C R15, RZ, R14, RZ ;  /* 0x0000000eff0f723e */ /* 0x000fca00048070ff */
[----:B------:R0:W-:Y:S01]  /*4f90*/  @!P4 STG.E.U8 desc[UR16][R12.64], R15 ;  /* 0x0000000f0c00c986 */ /* 0x0001e2000c101110 */
[----:B------:R-:W-:Y:S05]  /*4fa0*/  @P2 BRA `(.L_x_104) ;  /* 0x0000000000042947 */ /* 0x000fea0003800000 */
[----:B------:R2:W5:Y:S02]  /*4fb0*/  LDG.E.U8 R7, desc[UR16][R24.64+0x1] ;  /* 0x0000011018077981 */ /* 0x000564000c1e1100 */
.L_x_104:
[----:B------:R-:W-:Y:S05]  /*4fc0*/  BSYNC B1 ;  /* 0x0000000000017941 */ /* 0x000fea0003800000 */
.L_x_103:
[----:B-----5:R-:W-:Y:S01]  /*4fd0*/  LOP3.LUT R7, R7, 0xff, RZ, 0xc0, !PT ;  /* 0x000000ff07077812 */ /* 0x020fe200078ec0ff */
[----:B------:R-:W-:Y:S01]  /*4fe0*/  BSSY B1, `(.L_x_105) ;  /* 0x0000013000017945 */ /* 0x000fe20003800000 */
[----:B------:R-:W-:Y:S02]  /*4ff0*/  IADD3 R37, P1, R37, 0x88, RZ ;  /* 0x0000008825257810 */ /* 0x000fe40007f3e0ff */
[----:B------:R-:W-:-:S03]  /*5000*/  F2FP.F16.E4M3.UNPACK_B R7, R7 ;  /* 0x00000007ff07723e */ /* 0x000fc600020006ff */
[----:B------:R-:W-:Y:S01]  /*5010*/  IMAD.X R26, RZ, RZ, R27, P1 ;  /* 0x000000ffff1a7224 */ /* 0x000fe200008e061b */
[----:B------:R-:W-:Y:S01]  /*5020*/  ISETP.GE.AND P1, PT, R36, 0x89, PT ;  /* 0x000000892400780c */ /* 0x000fe20003f26270 */
[----:B------:R-:W-:Y:S02]  /*5030*/  HADD2.F32 R14, -RZ, R7.H0_H0 ;  /* 0x20000007ff0e7230 */ /* 0x000fe40000004100 */
[----:B------:R-:W-:Y:S01]  /*5040*/  IMAD R26, R26, UR6, RZ ;  /* 0x000000061a1a7c24 */ /* 0x000fe2000f8e02ff */
[----:B------:R-:W-:Y:S01]  /*5050*/  ISETP.LT.OR P5, PT, R35, 0x1, !P1 ;  /* 0x000000012300780c */ /* 0x000fe20004fa1670 */
[----:B------:R-:W-:-:S04]  /*5060*/  IMAD.WIDE.U32 R28, R37, UR6, R28 ;  /* 0x00000006251c7c25 */ /* 0x000fc8000f8e001c */
[----:B------:R-:W-:Y:S01]  /*5070*/  FMUL R7, R14, R9 ;  /* 0x000000090e077220 */ /* 0x000fe20000400000 */
[----:B------:R-:W-:-:S03]  /*5080*/  IMAD R37, R37, UR7, R26 ;  /* 0x0000000725257c24 */ /* 0x000fc6000f8e021a */
[----:B------:R-:W-:Y:S01]  /*5090*/  FFMA R7, R108, R8, R7 ;  /* 0x000000086c077223 */ /* 0x000fe20000000007 */
[----:B------:R-:W-:-:S04]  /*50a0*/  IADD3 R14, P4, R28, UR10, RZ ;  /* 0x0000000a1c0e7c10 */ /* 0x000fc8000ff9e0ff */
[----:B------:R-:W-:Y:S02]  /*50b0*/  F2FP.SATFINITE.E4M3.F32.PACK_AB_MERGE_C R27, RZ, R7, RZ ;  /* 0x00000007ff1b723e */ /* 0x000fe400048070ff */
[----:B0-----:R-:W-:Y:S02]  /*50c0*/  IADD3.X R15, R29, UR11, R37, P4, !PT ;  /* 0x0000000b1d0f7c10 */ /* 0x001fe4000a7fe425 */
[----:B------:R-:W-:Y:S01]  /*50d0*/  PRMT R7, RZ, 0x7610, R7 ;  /* 0x00007610ff077816 */ /* 0x000fe20000000007 */
[----:B------:R0:W-:Y:S01]  /*50e0*/  @!P2 STG.E.U8 desc[UR16][R12.64+0x1], R27 ;  /* 0x0000011b0c00a986 */ /* 0x0001e2000c101110 */
[----:B------:R-:W-:Y:S05]  /*50f0*/  @P5 BRA `(.L_x_106) ;  /* 0x0000000000045947 */ /* 0x000fea0003800000 */
[----:B------:R3:W5:Y:S02]  /*5100*/  LDG.E.U8 R7, desc[UR16][R14.64] ;  /* 0x000000100e077981 */ /* 0x000764000c1e1100 */
.L_x_106:
[----:B------:R-:W-:Y:S05]  /*5110*/  BSYNC B1 ;  /* 0x0000000000017941 */ /* 0x000fea0003800000 */
.L_x_105:
        /* <DEDUP_REMOVED lines=8> */
[----:B0-----:R-:W-:-:S05]  /*51a0*/  F2FP.SATFINITE.E4M3.F32.PACK_AB_MERGE_C R27, RZ, R26, RZ ;  /* 0x0000001aff1b723e */ /* 0x001fca00048070ff */
[----:B------:R0:W-:Y:S01]  /*51b0*/  @!P5 STG.E.U8 desc[UR16][R10.64], R27 ;  /* 0x0000001b0a00d986 */ /* 0x0001e2000c101110 */
[----:B------:R-:W-:Y:S05]  /*51c0*/  @P2 BRA `(.L_x_108) ;  /* 0x0000000000042947 */ /* 0x000fea0003800000 */
[----:B------:R4:W5:Y:S02]  /*51d0*/  LDG.E.U8 R7, desc[UR16][R14.64+0x1] ;  /* 0x000001100e077981 */ /* 0x000964000c1e1100 */
.L_x_108:
[----:B------:R-:W-:Y:S05]  /*51e0*/  BSYNC B1 ;  /* 0x0000000000017941 */ /* 0x000fea0003800000 */
.L_x_107:
[----:B-----5:R-:W-:Y:S01]  /*51f0*/  LOP3.LUT R7, R7, 0xff, RZ, 0xc0, !PT ;  /* 0x000000ff07077812 */ /* 0x020fe200078ec0ff */
[----:B------:R-:W-:Y:S01]  /*5200*/  BSSY B1, `(.L_x_109) ;  /* 0x000000b000017945 */ /* 0x000fe20003800000 */
[----:B------:R-:W-:Y:S02]  /*5210*/  ISETP.LT.OR P4, PT, R35, 0x9, !P0 ;  /* 0x000000092300780c */ /* 0x000fe40004781670 */
[----:B------:R-:W-:-:S05]  /*5220*/  F2FP.F16.E4M3.UNPACK_B R7, R7 ;  /* 0x00000007ff07723e */ /* 0x000fca00020006ff */
[----:B------:R-:W-:-:S05]  /*5230*/  HADD2.F32 R26, -RZ, R7.H0_H0 ;  /* 0x20000007ff1a7230 */ /* 0x000fca0000004100 */
[----:B------:R-:W-:-:S04]  /*5240*/  FMUL R7, R26, R9 ;  /* 0x000000091a077220 */ /* 0x000fc80000400000 */
[----:B------:R-:W-:-:S05]  /*5250*/  FFMA R7, R106, R8, R7 ;  /* 0x000000086a077223 */ /* 0x000fca0000000007 */
[----:B0-----:R-:W-:Y:S02]  /*5260*/  F2FP.SATFINITE.E4M3.F32.PACK_AB_MERGE_C R27, RZ, R7, RZ ;  /* 0x00000007ff1b723e */ /* 0x001fe400048070ff */
[----:B------:R-:W-:-:S03]  /*5270*/  PRMT R7, RZ, 0x7610, R7 ;  /* 0x00007610ff077816 */ /* 0x000fc60000000007 */
[----:B------:R0:W-:Y:S01]  /*5280*/  @!P2 STG.E.U8 desc[UR16][R10.64+0x1], R27 ;  /* 0x0000011b0a00a986 */ /* 0x0001e2000c101110 */
[----:B------:R-:W-:Y:S05]  /*5290*/  @P4 BRA `(.L_x_110) ;  /* 0x0000000000044947 */ /* 0x000fea0003800000 */
[----:B------:R0:W5:Y:S02]  /*52a0*/  LDG.E.U8 R7, desc[UR16][R24.64+0x8] ;  /* 0x0000081018077981 */ /* 0x000164000c1e1100 */
.L_x_110:
[----:B------:R-:W-:Y:S05]  /*52b0*/  BSYNC B1 ;  /* 0x0000000000017941 */ /* 0x000fea0003800000 */
.L_x_109:
        /* <DEDUP_REMOVED lines=12> */
.L_x_112:
[----:B------:R-:W-:Y:S05]  /*5380*/  BSYNC B1 ;  /* 0x0000000000017941 */ /* 0x000fea0003800000 */
.L_x_111:
        /* <DEDUP_REMOVED lines=12> */
.L_x_114:
[----:B------:R-:W-:Y:S05]  /*5450*/  BSYNC B1 ;  /* 0x0000000000017941 */ /* 0x000fea0003800000 */
.L_x_113:
        /* <DEDUP_REMOVED lines=12> */
.L_x_116:
[----:B------:R-:W-:Y:S05]  /*5520*/  BSYNC B1 ;  /* 0x0000000000017941 */ /* 0x000fea0003800000 */
.L_x_115:
        /* <DEDUP_REMOVED lines=12> */
.L_x_118:
[----:B------:R-:W-:Y:S05]  /*55f0*/  BSYNC B1 ;  /* 0x0000000000017941 */ /* 0x000fea0003800000 */
.L_x_117:
        /* <DEDUP_REMOVED lines=12> */
.L_x_120:
[----:B------:R-:W-:Y:S05]  /*56c0*/  BSYNC B1 ;  /* 0x0000000000017941 */ /* 0x000fea0003800000 */
.L_x_119:
        /* <DEDUP_REMOVED lines=12> */
.L_x_122:
[----:B------:R-:W-:Y:S05]  /*5790*/  BSYNC B1 ;  /* 0x0000000000017941 */ /* 0x000fea0003800000 */
.L_x_121:
        /* <DEDUP_REMOVED lines=12> */
.L_x_124:
[----:B------:R-:W-:Y:S05]  /*5860*/  BSYNC B1 ;  /* 0x0000000000017941 */ /* 0x000fea0003800000 */
.L_x_123:
        /* <DEDUP_REMOVED lines=12> */
.L_x_126:
[----:B------:R-:W-:Y:S05]  /*5930*/  BSYNC B1 ;  /* 0x0000000000017941 */ /* 0x000fea0003800000 */
.L_x_125:
        /* <DEDUP_REMOVED lines=12> */
.L_x_128:
[----:B------:R-:W-:Y:S05]  /*5a00*/  BSYNC B1 ;  /* 0x0000000000017941 */ /* 0x000fea0003800000 */
.L_x_127:
        /* <DEDUP_REMOVED lines=12> */
.L_x_130:
[----:B------:R-:W-:Y:S05]  /*5ad0*/  BSYNC B1 ;  /* 0x0000000000017941 */ /* 0x000fea0003800000 */
.L_x_129:
        /* <DEDUP_REMOVED lines=12> */
.L_x_132:
[----:B------:R-:W-:Y:S05]  /*5ba0*/  BSYNC B1 ;  /* 0x0000000000017941 */ /* 0x000fea0003800000 */
.L_x_131:
        /* <DEDUP_REMOVED lines=12> */
.L_x_134:
[----:B------:R-:W-:Y:S05]  /*5c70*/  BSYNC B1 ;  /* 0x0000000000017941 */ /* 0x000fea0003800000 */
.L_x_133:
        /* <DEDUP_REMOVED lines=12> */
.L_x_136:
[----:B------:R-:W-:Y:S05]  /*5d40*/  BSYNC B1 ;  /* 0x0000000000017941 */ /* 0x000fea0003800000 */
.L_x_135:
        /* <DEDUP_REMOVED lines=12> */
.L_x_138:
[----:B------:R-:W-:Y:S05]  /*5e10*/  BSYNC B1 ;  /* 0x0000000000017941 */ /* 0x000fea0003800000 */
.L_x_137:
        /* <DEDUP_REMOVED lines=12> */
.L_x_140:
[----:B------:R-:W-:Y:S05]  /*5ee0*/  BSYNC B1 ;  /* 0x0000000000017941 */ /* 0x000fea0003800000 */
.L_x_139:
        /* <DEDUP_REMOVED lines=12> */
.L_x_142:
[----:B------:R-:W-:Y:S05]  /*5fb0*/  BSYNC B1 ;  /* 0x0000000000017941 */ /* 0x000fea0003800000 */
.L_x_141:
        /* <DEDUP_REMOVED lines=12> */
.L_x_144:
[----:B------:R-:W-:Y:S05]  /*6080*/  BSYNC B1 ;  /* 0x0000000000017941 */ /* 0x000fea0003800000 */
.L_x_143:
        /* <DEDUP_REMOVED lines=12> */
.L_x_146:
[----:B------:R-:W-:Y:S05]  /*6150*/  BSYNC B1 ;  /* 0x0000000000017941 */ /* 0x000fea0003800000 */
.L_x_145:
        /* <DEDUP_REMOVED lines=12> */
.L_x_148:
[----:B------:R-:W-:Y:S05]  /*6220*/  BSYNC B1 ;  /* 0x0000000000017941 */ /* 0x000fea0003800000 */
.L_x_147:
        /* <DEDUP_REMOVED lines=12> */
.L_x_150:
[----:B------:R-:W-:Y:S05]  /*62f0*/  BSYNC B1 ;  /* 0x0000000000017941 */ /* 0x000fea0003800000 */
.L_x_149:
        /* <DEDUP_REMOVED lines=12> */
.L_x_152:
[----:B------:R-:W-:Y:S05]  /*63c0*/  BSYNC B1 ;  /* 0x0000000000017941 */ /* 0x000fea0003800000 */
.L_x_151:
        /* <DEDUP_REMOVED lines=12> */
.L_x_154:
[----:B------:R-:W-:Y:S05]  /*6490*/  BSYNC B1 ;  /* 0x0000000000017941 */ /* 0x000fea0003800000 */
.L_x_153:
        /* <DEDUP_REMOVED lines=12> */
.L_x_156:
[----:B------:R-:W-:Y:S05]  /*6560*/  BSYNC B1 ;  /* 0x0000000000017941 */ /* 0x000fea0003800000 */
.L_x_155:
        /* <DEDUP_REMOVED lines=12> */
.L_x_158:
[----:B------:R-:W-:Y:S05]  /*6630*/  BSYNC B1 ;  /* 0x0000000000017941 */ /* 0x000fea0003800000 */
.L_x_157:
        /* <DEDUP_REMOVED lines=12> */
.L_x_160:
[----:B------:R-:W-:Y:S05]  /*6700*/  BSYNC B1 ;  /* 0x0000000000017941 */ /* 0x000fea0003800000 */
.L_x_159:
        /* <DEDUP_REMOVED lines=12> */
.L_x_162:
[----:B------:R-:W-:Y:S05]  /*67d0*/  BSYNC B1 ;  /* 0x0000000000017941 */ /* 0x000fea0003800000 */
.L_x_161:
        /* <DEDUP_REMOVED lines=12> */
.L_x_164:
[----:B------:R-:W-:Y:S05]  /*68a0*/  BSYNC B1 ;  /* 0x0000000000017941 */ /* 0x000fea0003800000 */
.L_x_163:
[----:B------:R-:W-:Y:S05]  /*68b0*/  @P1 BRA `(.L_x_165) ;  /* 0x0000001000301947 */ /* 0x000fea0003800000 */
[----:B-----5:R-:W-:-:S04]  /*68c0*/  LOP3.LUT R7, R7, 0xff, RZ, 0xc0, !PT ;  /* 0x000000ff07077812 */ /* 0x020fc800078ec0ff */
[----:B------:R-:W-:-:S05]  /*68d0*/  F2FP.F16.E4M3.UNPACK_B R7, R7 ;  /* 0x00000007ff07723e */ /* 0x000fca00020006ff */
[----:B------:R-:W-:-:S05]  /*68e0*/  HADD2.F32 R12, -RZ, R7.H0_H0 ;  /* 0x20000007ff0c7230 */ /* 0x000fca0000004100 */
[----:B------:R-:W-:-:S04]  /*68f0*/  FMUL R7, R12, R9 ;  /* 0x000000090c077220 */ /* 0x000fc80000400000 */
[----:B------:R-:W-:-:S05]  /*6900*/  FFMA R7, R18, R8, R7 ;  /* 0x0000000812077223 */ /* 0x000fca0000000007 */
[----:B------:R-:W-:-:S05]  /*6910*/  F2FP.SATFINITE.E4M3.F32.PACK_AB_MERGE_C R7, RZ, R7, RZ ;  /* 0x00000007ff07723e */ /* 0x000fca00048070ff */
[----:B------:R0:W-:Y:S01]  /*6920*/  STG.E.U8 desc[UR16][R10.64+0x39], R7 ;  /* 0x000039070a007986 */ /* 0x0001e2000c101110 */
[----:B------:R-:W-:Y:S05]  /*6930*/  BRA `(.L_x_165) ;  /* 0x0000001000107947 */ /* 0x000fea0003800000 */
.L_x_36:
[C---:B------:R-:W-:Y:S01]  /*6940*/  ISETP.GE.AND P0, PT, R36.reuse, 0x1, PT ;  /* 0x000000012400780c */ /* 0x040fe20003f06270 */
[-C--:B--2---:R-:W-:Y:S01]  /*6950*/  FMUL R145, R145, R8.reuse ;  /* 0x0000000891917220 */ /* 0x084fe20000400000 */
[----:B------:R-:W-:Y:S01]  /*6960*/  ISETP.GE.AND P2, PT, R36, 0x9, PT ;  /* 0x000000092400780c */ /* 0x000fe20003f46270 */
[-C--:B------:R-:W-:Y:S01]  /*6970*/  FMUL R140, R140, R8.reuse ;  /* 0x000000088c8c7220 */ /* 0x080fe20000400000 */
[----:B------:R-:W-:Y:S01]  /*6980*/  ISETP.LT.OR P1, PT, R35, 0x1, !P0 ;  /* 0x000000012300780c */ /* 0x000fe20004721670 */
[-C--:B------:R-:W-:Y:S01]  /*6990*/  FMUL R143, R143, R8.reuse ;  /* 0x000000088f8f7220 */ /* 0x080fe20000400000 */
[----:B------:R-:W-:Y:S01]  /*69a0*/  F2FP.SATFINITE.E4M3.F32.PACK_AB_MERGE_C R145, RZ, R145, RZ ;  /* 0x00000091ff91723e */ /* 0x000fe200048070ff */
[-C--:B------:R-:W-:Y:S01]  /*69b0*/  FMUL R138, R138, R8.reuse ;  /* 0x000000088a8a7220 */ /* 0x080fe20000400000 */
[----:B------:R-:W-:Y:S01]  /*69c0*/  ISETP.LT.OR P4, PT, R35, 0x2, !P0 ;  /* 0x000000022300780c */ /* 0x000fe20004781670 */
[-C--:B------:R-:W-:Y:S01]  /*69d0*/  FMUL R141, R141, R8.reuse ;  /* 0x000000088d8d7220 */ /* 0x080fe20000400000 */
[C---:B------:R-:W-:Y:S01]  /*69e0*/  ISETP.LT.OR P5, PT, R35.reuse, 0x1, !P2 ;  /* 0x000000012300780c */ /* 0x040fe200057a1670 */
[-C--:B------:R-:W-:Y:S01]  /*69f0*/  FMUL R136, R136, R8.reuse ;  /* 0x0000000888887220 */ /* 0x080fe20000400000 */
[----:B------:R-:W-:Y:S01]  /*6a00*/  ISETP.LT.OR P6, PT, R35, 0x2, !P2 ;  /* 0x000000022300780c */ /* 0x000fe200057c1670 */
[----:B------:R-:W-:Y:S01]  /*6a10*/  FMUL R139, R139, R8 ;  /* 0x000000088b8b7220 */ /* 0x000fe20000400000 */
[----:B------:R-:W-:Y:S01]  /*6a20*/  F2FP.SATFINITE.E4M3.F32.PACK_AB_MERGE_C R7, RZ, R140, RZ ;  /* 0x0000008cff07723e */ /* 0x000fe200048070ff */
[-C--:B------:R-:W-:Y:S01]  /*6a30*/  FMUL R134, R134, R8.reuse ;  /* 0x0000000886867220 */ /* 0x080fe20000400000 */
[----:B------:R-:W-:Y:S01]  /*6a40*/  F2FP.SATFINITE.E4M3.F32.PACK_AB_MERGE_C R143, RZ, R143, RZ ;  /* 0x0000008fff8f723e */ /* 0x000fe200048070ff */
[----:B------:R-:W-:Y:S01]  /*6a50*/  @!P1 STG.E.U8 desc[UR16][R24.64], R145 ;  /* 0x0000009118009986 */ /* 0x000fe2000c101110 */
[----:B------:R-:W-:Y:S01]  /*6a60*/  ISETP.LT.OR P1, PT, R35, 0x9, !P0 ;  /* 0x000000092300780c */ /* 0x000fe20004721670 */
[----:B------:R-:W-:Y:S01]  /*6a70*/  FMUL R137, R137, R8 ;  /* 0x0000000889897220 */ /* 0x000fe20000400000 */
[----:B------:R-:W-:Y:S01]  /*6a80*/  F2FP.SATFINITE.E4M3.F32.PACK_AB_MERGE_C R27, RZ, R138, RZ ;  /* 0x0000008aff1b723e */ /* 0x000fe200048070ff */
[----:B------:R0:W-:Y:S01]  /*6a90*/  @!P4 STG.E.U8 desc[UR16][R24.64+0x1], R7 ;  /* 0x000001071800c986 */ /* 0x0001e2000c101110 */
[----:B------:R-:W-:Y:S01]  /*6aa0*/  F2FP.SATFINITE.E4M3.F32.PACK_AB_MERGE_C R141, RZ, R141, RZ ;  /* 0x0000008dff8d723e */ /* 0x000fe200048070ff */
[-C--:B------:R-:W-:Y:S01]  /*6ab0*/  FMUL R132, R132, R8.reuse ;  /* 0x0000000884847220 */ /* 0x080fe20000400000 */
[C---:B------:R-:W-:Y:S01]  /*6ac0*/  ISETP.LT.OR P4, PT, R35.reuse, 0xa, !P0 ;  /* 0x0000000a2300780c */ /* 0x040fe20004781670 */
[----:B------:R-:W-:Y:S01]  /*6ad0*/  @!P5 STG.E.U8 desc[UR16][R14.64], R143 ;  /* 0x0000008f0e00d986 */ /* 0x000fe2000c101110 */
[----:B------:R-:W-:Y:S01]  /*6ae0*/  ISETP.LT.OR P5, PT, R35, 0x9, !P2 ;  /* 0x000000092300780c */ /* 0x000fe200057a1670 */
[-C--:B------:R-:W-:Y:S01]  /*6af0*/  FMUL R135, R135, R8.reuse ;  /* 0x0000000887877220 */ /* 0x080fe20000400000 */
[----:B------:R-:W-:Y:S01]  /*6b00*/  F2FP.SATFINITE.E4M3.F32.PACK_AB_MERGE_C R139, RZ, R139, RZ ;  /* 0x0000008bff8b723e */ /* 0x000fe200048070ff */
[----:B------:R1:W-:Y:S01]  /*6b10*/  @!P6 STG.E.U8 desc[UR16][R14.64+0x1], R27 ;  /* 0x0000011b0e00e986 */ /* 0x0003e2000c101110 */
[C---:B------:R-:W-:Y:S01]  /*6b20*/  ISETP.LT.OR P6, PT, R35.reuse, 0xa, !P2 ;  /* 0x0000000a2300780c */ /* 0x040fe200057c1670 */
[-C--:B------:R-:W-:Y:S01]  /*6b30*/  FMUL R130, R130, R8.reuse ;  /* 0x0000000882827220 */ /* 0x080fe20000400000 */
[----:B------:R-:W-:Y:S01]  /*6b40*/  F2FP.SATFINITE.E4M3.F32.PACK_AB_MERGE_C R137, RZ, R137, RZ ;  /* 0x00000089ff89723e */ /* 0x000fe200048070ff */
[----:B------:R-:W-:Y:S01]  /*6b50*/  @!P1 STG.E.U8 desc[UR16][R24.64+0x8], R141 ;  /* 0x0000088d18009986 */ /* 0x000fe2000c101110 */
[----:B------:R-:W-:Y:S01]  /*6b60*/  ISETP.LT.OR P1, PT, R35, 0x11, !P0 ;  /* 0x000000112300780c */ /* 0x000fe20004721670 */
[----:B------:R-:W-:Y:S01]  /*6b70*/  FMUL R133, R133, R8 ;  /* 0x0000000885857220 */ /* 0x000fe20000400000 */
[----:B0-----:R-:W-:Y:S01]  /*6b80*/  F2FP.SATFINITE.E4M3.F32.PACK_AB_MERGE_C R7, RZ, R136, RZ ;  /* 0x00000088ff07723e */ /* 0x001fe200048070ff */
[-C--:B------:R-:W-:Y:S01]  /*6b90*/  FMUL R128, R128, R8.reuse ;  /* 0x0000000880807220 */ /* 0x080fe20000400000 */
[----:B------:R-:W-:Y:S01]  /*6ba0*/  F2FP.SATFINITE.E4M3.F32.PACK_AB_MERGE_C R135, RZ, R135, RZ ;  /* 0x00000087ff87723e */ /* 0x000fe200048070ff */
[----:B------:R-:W-:Y:S01]  /*6bb0*/  FMUL R131, R131, R8 ;  /* 0x0000000883837220 */ /* 0x000fe20000400000 */
[----:B------:R-:W-:Y:S01]  /*6bc0*/  F2FP.SATFINITE.E4M3.F32.PACK_AB_MERGE_C R133, RZ, R133, RZ ;  /* 0x00000085ff85723e */ /* 0x000fe200048070ff */
[----:B------:R0:W-:Y:S01]  /*6bd0*/  @!P4 STG.E.U8 desc[UR16][R24.64+0x9], R7 ;  /* 0x000009071800c986 */ /* 0x0001e2000c101110 */
[----:B-1----:R-:W-:Y:S01]  /*6be0*/  F2FP.SATFINITE.E4M3.F32.PACK_AB_MERGE_C R27, RZ, R134, RZ ;  /* 0x00000086ff1b723e */ /* 0x002fe200048070ff */
        /* <DEDUP_REMOVED lines=15> */
[-C--:B------:R-:W-:Y:S01]  /*6ce0*/  FMUL R125, R125, R8.reuse ;  /* 0x000000087d7d7220 */ /* 0x080fe20000400000 */
[----:B------:R-:W-:Y:S01]  /*6cf0*/  FMUL R120, R120, R8 ;  /* 0x0000000878787220 */ /* 0x000fe20000400000 */
[----:B------:R-:W-:Y:S01]  /*6d00*/  F2FP.SATFINITE.E4M3.F32.PACK_AB_MERGE_C R127, RZ, R127, RZ ;  /* 0x0000007fff7f723e */ /* 0x000fe200048070ff */
[----:B------:R0:W-:Y:S01]  /*6d10*/  @!P4 STG.E.U8 desc[UR16][R24.64+0x11], R7 ;  /* 0x000011071800c986 */ /* 0x0001e2000c101110 */
[----:B-1----:R-:W-:Y:S01]  /*6d20*/  F2FP.SATFINITE.E4M3.F32.PACK_AB_MERGE_C R27, RZ, R130, RZ ;  /* 0x00000082ff1b723e */ /* 0x002fe200048070ff */
[-C--:B------:R-:W-:Y:S01]  /*6d30*/  FMUL R123, R123, R8.reuse ;  /* 0x000000087b7b7220 */ /* 0x080fe20000400000 */
[C---:B------:R-:W-:Y:S01]  /*6d40*/  ISETP.LT.OR P4, PT, R35.reuse, 0x1a, !P0 ;  /* 0x0000001a2300780c */ /* 0x040fe20004781670 */
[----:B------:R-:W-:Y:S01]  /*6d50*/  @!P5 STG.E.U8 desc[UR16][R14.64+0x10], R135 ;  /* 0x000010870e00d986 */ /* 0x000fe2000c101110 */
[C---:B------:R-:W-:Y:S01]  /*6d60*/  ISETP.LT.OR P5, PT, R35.reuse, 0x19, !P2 ;  /* 0x000000192300780c */ /* 0x040fe200057a1670 */
[-C--:B------:R-:W-:Y:S01]  /*6d70*/  FMUL R118, R118, R8.reuse ;  /* 0x0000000876767220 */ /* 0x080fe20000400000 */
[----:B------:R-:W-:Y:S01]  /*6d80*/  F2FP.SATFINITE.E4M3.F32.PACK_AB_MERGE_C R125, RZ, R125, RZ ;  /* 0x0000007dff7d723e */ /* 0x000fe200048070ff */
[----:B------:R1:W-:Y:S01]  /*6d90*/  @!P6 STG.E.U8 desc[UR16][R14.64+0x11], R27 ;  /* 0x0000111b0e00e986 */ /* 0x0003e2000c101110 */
[----:B------:R-:W-:Y:S01]  /*6da0*/  ISETP.LT.OR P6, PT, R35, 0x1a, !P2 ;  /* 0x0000001a2300780c */ /* 0x000fe200057c1670 */
        /* <DEDUP_REMOVED lines=8> */
[-C--:B------:R-:W-:Y:S01]  /*6e30*/  FMUL R114, R114, R8.reuse ;  /* 0x0000000872727220 */ /* 0x080fe20000400000 */
[----:B------:R-:W-:Y:S01]  /*6e40*/  FMUL R112, R112, R8 ;  /* 0x0000000870707220 */ /* 0x000fe20000400000 */
[----:B-1----:R-:W-:Y:S01]  /*6e50*/  F2FP.SATFINITE.E4M3.F32.PACK_AB_MERGE_C R27, RZ, R126, RZ ;  /* 0x0000007eff1b723e */ /* 0x002fe200048070ff */
[----:B------:R0:W-:Y:S01]  /*6e60*/  @!P4 STG.E.U8 desc[UR16][R24.64+0x19], R7 ;  /* 0x000019071800c986 */ /* 0x0001e2000c101110 */
[----:B------:R-:W-:Y:S01]  /*6e70*/  ISETP.LT.OR P4, PT, R35, 0x22, !P0 ;  /* 0x000000222300780c */ /* 0x000fe20004781670 */
[-C--:B------:R-:W-:Y:S01]  /*6e80*/  FMUL R117, R117, R8.reuse ;  /* 0x0000000875757220 */ /* 0x080fe20000400000 */
[----:B------:R-:W-:Y:S01]  /*6e90*/  F2FP.SATFINITE.E4M3.F32.PACK_AB_MERGE_C R119, RZ, R119, RZ ;  /* 0x00000077ff77723e */ /* 0x000fe200048070ff */
[----:B------:R-:W-:Y:S01]  /*6ea0*/  @!P5 STG.E.U8 desc[UR16][R14.64+0x18], R131 ;  /* 0x000018830e00d986 */ /* 0x000fe2000c101110 */
[----:B------:R-:W-:Y:S01]  /*6eb0*/  ISETP.LT.OR P5, PT, R35, 0x21, !P2 ;  /* 0x000000212300780c */ /* 0x000fe200057a1670 */
[----:B------:R-:W-:Y:S01]  /*6ec0*/  FMUL R115, R115, R8 ;  /* 0x0000000873737220 */ /* 0x000fe20000400000 */
[----:B------:R-:W-:Y:S01]  /*6ed0*/  F2FP.SATFINITE.E4M3.F32.PACK_AB_MERGE_C R29, RZ, R112, RZ ;  /* 0x00000070ff1d723e */ /* 0x000fe200048070ff */
[----:B------:R1:W-:Y:S01]  /*6ee0*/  @!P6 STG.E.U8 desc[UR16][R14.64+0x19], R27 ;  /* 0x0000191b0e00e986 */ /* 0x0003e2000c101110 */
[----:B------:R-:W-:Y:S01]  /*6ef0*/  ISETP.LT.OR P6, PT, R35, 0x22, !P2 ;  /* 0x000000222300780c */ /* 0x000fe200057c1670 */
[-C--:B------:R-:W-:Y:S01]  /*6f00*/  FMUL R110, R110, R8.reuse ;  /* 0x000000086e6e7220 */ /* 0x080fe20000400000 */
[-C--:B------:R-:W-:Y:S01]  /*6f10*/  FMUL R113, R113, R8.reuse ;  /* 0x0000000871717220 */ /* 0x080fe20000400000 */
        /* <DEDUP_REMOVED lines=39> */
[-C--:B------:R-:W-:Y:S01]  /*7190*/  FMUL R101, R101, R8.reuse ;  /* 0x0000000865657220 */ /* 0x080fe20000400000 */
[----:B------:R-:W-:Y:S01]  /*71a0*/  @!P1 STG.E.U8 desc[UR16][R24.64+0x30], R121 ;  /* 0x0000307918009986 */ /* 0x000fe2000c101110 */
[----:B------:R-:W-:Y:S01]  /*71b0*/  ISETP.LT.OR P1, PT, R35, 0x39, !P0 ;  /* 0x000000392300780c */ /* 0x000fe20004721670 */
[-C--:B------:R-:W-:Y:S01]  /*71c0*/  FMUL R99, R99, R8.reuse ;  /* 0x0000000863637220 */ /* 0x080fe20000400000 */
[----:B------:R-:W-:Y:S01]  /*71d0*/  ISETP.LT.OR P0, PT, R35, 0x3a, !P0 ;  /* 0x0000003a2300780c */ /* 0x000fe20004701670 */
[----:B------:R-:W-:Y:S01]  /*71e0*/  FMUL R94, R94, R8 ;  /* 0x000000085e5e7220 */ /* 0x000fe20000400000 */
[----:B0-----:R-:W-:Y:S01]  /*71f0*/  F2FP.SATFINITE.E4M3.F32.PACK_AB_MERGE_C R7, RZ, R116, RZ ;  /* 0x00000074ff07723e */ /* 0x001fe200048070ff */
[-C--:B------:R-:W-:Y:S01]  /*7200*/  FMUL R92, R92, R8.reuse ;  /* 0x000000085c5c7220 */ /* 0x080fe20000400000 */
[----:B------:R-:W-:Y:S01]  /*7210*/  F2FP.SATFINITE.E4M3.F32.PACK_AB_MERGE_C R103, RZ, R103, RZ ;  /* 0x00000067ff67723e */ /* 0x000fe200048070ff */
[----:B------:R-:W-:Y:S01]  /*7220*/  FMUL R95, R95, R8 ;  /* 0x000000085f5f7220 */ /* 0x000fe20000400000 */
[----:B-1----:R-:W-:Y:S01]  /*7230*/  F2FP.SATFINITE.E4M3.F32.PACK_AB_MERGE_C R27, RZ, R114, RZ ;  /* 0x00000072ff1b723e */ /* 0x002fe200048070ff */
[----:B------:R0:W-:Y:S01]  /*7240*/  @!P4 STG.E.U8 desc[UR16][R24.64+0x31], R7 ;  /* 0x000031071800c986 */ /* 0x0001e2000c101110 */
[----:B------:R-:W-:Y:S01]  /*7250*/  ISETP.LT.OR P4, PT, R35, 0x39, !P2 ;  /* 0x000000392300780c */ /* 0x000fe20005781670 */
[-C--:B------:R-:W-:Y:S01]  /*7260*/  FMUL R97, R97, R8.reuse ;  /* 0x0000000861617220 */ /* 0x080fe20000400000 */
[----:B------:R-:W-:Y:S01]  /*7270*/  ISETP.LT.OR P2, PT, R35, 0x3a, !P2 ;  /* 0x0000003a2300780c */ /* 0x000fe20005741670 */
[----:B------:R-:W-:Y:S01]  /*7280*/  @!P5 STG.E.U8 desc[UR16][R14.64+0x30], R119 ;  /* 0x000030770e00d986 */ /* 0x000fe2000c101110 */
[----:B------:R-:W-:Y:S01]  /*7290*/  F2FP.SATFINITE.E4M3.F32.PACK_AB_MERGE_C R101, RZ, R101, RZ ;  /* 0x00000065ff65723e */ /* 0x000fe200048070ff */
[-C--:B------:R-:W-:Y:S01]  /*72a0*/  FMUL R90, R90, R8.reuse ;  /* 0x000000085a5a7220 */ /* 0x080fe20000400000 */
[----:B------:R-:W-:Y:S01]  /*72b0*/  F2FP.SATFINITE.E4M3.F32.PACK_AB_MERGE_C R99, RZ, R99, RZ ;  /* 0x00000063ff63723e */ /* 0x000fe200048070ff */
[----:B------:R-:W-:Y:S01]  /*72c0*/  @!P6 STG.E.U8 desc[UR16][R14.64+0x31], R27 ;  /* 0x0000311b0e00e986 */ /* 0x000fe2000c101110 */
[----:B------:R-:W-:Y:S01]  /*72d0*/  F2FP.SATFINITE.E4M3.F32.PACK_AB_MERGE_C R95, RZ, R95, RZ ;  /* 0x0000005fff5f723e */ /* 0x000fe200048070ff */
[-C--:B------:R-:W-:Y:S01]  /*72e0*/  FMUL R22, R22, R8.reuse ;  /* 0x0000000816167220 */ /* 0x080fe20000400000 */
[-C--:B------:R-:W-:Y:S01]  /*72f0*/  FMUL R93, R93, R8.reuse ;  /* 0x000000085d5d7220 */ /* 0x080fe20000400000 */
[----:B------:R-:W-:Y:S01]  /*7300*/  @!P0 STG.E.U8 desc[UR16][R24.64+0x39], R29 ;  /* 0x0000391d18008986 */ /* 0x000fe2000c101110 */
[----:B------:R-:W-:Y:S01]  /*7310*/  ISETP.GE.AND P0, PT, R36, 0x81, PT ;  /* 0x000000812400780c */ /* 0x000fe20003f06270 */
[----:B------:R-:W-:Y:S01]  /*7320*/  FMUL R91, R91, R8 ;  /* 0x000000085b5b7220 */ /* 0x000fe20000400000 */
[----:B0-----:R-:W-:Y:S01]  /*7330*/  F2FP.SATFINITE.E4M3.F32.PACK_AB_MERGE_C R7, RZ, R110, RZ ;  /* 0x0000006eff07723e */ /* 0x001fe200048070ff */
[----:B------:R0:W-:Y:S01]  /*7340*/  @!P1 STG.E.U8 desc[UR16][R24.64+0x38], R117 ;  /* 0x0000387518009986 */ /* 0x0001e2000c101110 */
[C---:B------:R-:W-:Y:S01]  /*7350*/  ISETP.LT.OR P6, PT, R35.reuse, 0x1, !P0 ;  /* 0x000000012300780c */ /* 0x040fe200047c1670 */
[-C--:B------:R-:W-:Y:S01]  /*7360*/  FMUL R88, R88, R8.reuse ;  /* 0x0000000858587220 */ /* 0x080fe20000400000 */
[----:B------:R-:W-:Y:S01]  /*7370*/  ISETP.LT.OR P5, PT, R35, 0x2, !P0 ;  /* 0x000000022300780c */ /* 0x000fe200047a1670 */
[----:B------:R-:W-:Y:S01]  /*7380*/  @!P4 STG.E.U8 desc[UR16][R14.64+0x38], R115 ;  /* 0x000038730e00c986 */ /* 0x000fe2000c101110 */
[----:B------:R-:W-:Y:S01]  /*7390*/  ISETP.GE.AND P1, PT, R36, 0x89, PT ;  /* 0x000000892400780c */ /* 0x000fe20003f26270 */
[-C--:B------:R-:W-:Y:S01]  /*73a0*/  FMUL R21, R21, R8.reuse ;  /* 0x0000000815157220 */ /* 0x080fe20000400000 */
[----:B------:R-:W-:Y:S01]  /*73b0*/  F2FP.SATFINITE.E4M3.F32.PACK_AB_MERGE_C R97, RZ, R97, RZ ;  /* 0x00000061ff61723e */ /* 0x000fe200048070ff */
[----:B------:R1:W-:Y:S01]  /*73c0*/  @!P2 STG.E.U8 desc[UR16][R14.64+0x39], R7 ;  /* 0x000039070e00a986 */ /* 0x0003e2000c101110 */
[----:B------:R-:W-:Y:S01]  /*73d0*/  ISETP.LT.OR P4, PT, R35, 0x1, !P1 ;  /* 0x000000012300780c */ /* 0x000fe20004f81670 */
[-C--:B------:R-:W-:Y:S01]  /*73e0*/  FMUL R89, R89, R8.reuse ;  /* 0x0000000859597220 */ /* 0x080fe20000400000 */
[----:B------:R-:W-:Y:S01]  /*73f0*/  ISETP.LT.OR P2, PT, R35, 0xa, !P0 ;  /* 0x0000000a2300780c */ /* 0x000fe20004741670 */
[----:B------:R-:W-:Y:S01]  /*7400*/  FMUL R23, R23, R8 ;  /* 0x0000000817177220 */ /* 0x000fe20000400000 */
[----:B0-----:R-:W-:Y:S01]  /*7410*/  F2FP.SATFINITE.E4M3.F32.PACK_AB_MERGE_C R25, RZ, R108, RZ ;  /* 0x0000006cff19723e */ /* 0x001fe200048070ff */
[----:B------:R-:W-:Y:S01]  /*7420*/  @!P6 STG.E.U8 desc[UR16][R12.64], R113 ;  /* 0x000000710c00e986 */ /* 0x000fe2000c101110 */
[C---:B------:R-:W-:Y:S01]  /*7430*/  ISETP.LT.OR P6, PT, R35.reuse, 0x2, !P1 ;  /* 0x000000022300780c */ /* 0x040fe20004fc1670 */
[-C--:B------:R-:W-:Y:S01]  /*7440*/  FMUL R20, R20, R8.reuse ;  /* 0x0000000814147220 */ /* 0x080fe20000400000 */
[----:B------:R-:W-:Y:S01]  /*7450*/  F2FP.SATFINITE.E4M3.F32.PACK_AB_MERGE_C R93, RZ, R93, RZ ;  /* 0x0000005dff5d723e */ /* 0x000fe200048070ff */
[----:B------:R-:W-:Y:S01]  /*7460*/  @!P5 STG.E.U8 desc[UR16][R12.64+0x1], R25 ;  /* 0x000001190c00d986 */ /* 0x000fe2000c101110 */
[----:B------:R-:W-:Y:S01]  /*7470*/  ISETP.LT.OR P5, PT, R35, 0x9, !P0 ;  /* 0x000000092300780c */ /* 0x000fe200047a1670 */
[----:B------:R-:W-:Y:S01]  /*7480*/  FMUL R17, R17, R8 ;  /* 0x0000000811117220 */ /* 0x000fe20000400000 */
[----:B-1----:R-:W-:Y:S01]  /*7490*/  F2FP.SATFINITE.E4M3.F32.PACK_AB_MERGE_C R7, RZ, R106, RZ ;  /* 0x0000006aff07723e */ /* 0x002fe200048070ff */
[----:B------:R-:W-:Y:S01]  /*74a0*/  @!P4 STG.E.U8 desc[UR16][R10.64], R111 ;  /* 0x0000006f0a00c986 */ /* 0x000fe2000c101110 */
[----:B------:R-:W-:Y:S01]  /*74b0*/  F2FP.SATFINITE.E4M3.F32.PACK_AB_MERGE_C R15, RZ, R104, RZ ;  /* 0x00000068ff0f723e */ /* 0x000fe200048070ff */
[-C--:B------:R-:W-:Y:S01]  /*74c0*/  FMUL R16, R16, R8.reuse ;  /* 0x0000000810107220 */ /* 0x080fe20000400000 */
[----:B------:R-:W-:Y:S01]  /*74d0*/  ISETP.LT.OR P4, PT, R35, 0x9, !P1 ;  /* 0x000000092300780c */ /* 0x000fe20004f81670 */
[-C--:B------:R-:W-:Y:S01]  /*74e0*/  FMUL R19, R19, R8.reuse ;  /* 0x0000000813137220 */ /* 0x080fe20000400000 */
[----:B------:R-:W-:Y:S01]  /*74f0*/  F2FP.SATFINITE.E4M3.F32.PACK_AB_MERGE_C R91, RZ, R91, RZ ;  /* 0x0000005bff5b723e */ /* 0x000fe200048070ff */
[----:B------:R0:W-:Y:S01]  /*7500*/  @!P6 STG.E.U8 desc[UR16][R10.64+0x1], R7 ;  /* 0x000001070a00e986 */ /* 0x0001e2000c101110 */
[C---:B------:R-:W-:Y:S01]  /*7510*/  ISETP.LT.OR P6, PT, R35.reuse, 0xa, !P1 ;  /* 0x0000000a2300780c */ /* 0x040fe20004fc1670 */
[----:B------:R-:W-:Y:S01]  /*7520*/  FMUL R18, R18, R8 ;  /* 0x0000000812127220 */ /* 0x000fe20000400000 */
[----:B------:R-:W-:Y:S01]  /*7530*/  F2FP.SATFINITE.E4M3.F32.PACK_AB_MERGE_C R21, RZ, R21, RZ ;  /* 0x00000015ff15723e */ /* 0x000fe200048070ff */
[----:B------:R1:W-:Y:S01]  /*7540*/  @!P2 STG.E.U8 desc[UR16][R12.64+0x9], R15 ;  /* 0x0000090f0c00a986 */ /* 0x0003e2000c101110 */
[----:B------:R-:W-:-:S02]  /*7550*/  ISETP.LT.OR P2, PT, R35, 0x12, !P0 ;  /* 0x000000122300780c */ /* 0x000fc40004741670 */
[----:B------:R-:W-:Y:S01]  /*7560*/  F2FP.SATFINITE.E4M3.F32.PACK_AB_MERGE_C R89, RZ, R89, RZ ;  /* 0x00000059ff59723e */ /* 0x000fe200048070ff */
[----:B------:R-:W-:Y:S01]  /*7570*/  @!P5 STG.E.U8 desc[UR16][R12.64+0x8], R107 ;  /* 0x0000086b0c00d986 */ /* 0x000fe2000c101110 */
[C---:B------:R-:W-:Y:S02]  /*7580*/  ISETP.LT.OR P5, PT, R35.reuse, 0x11, !P0 ;  /* 0x000000112300780c */ /* 0x040fe400047a1670 */
[----:B------:R-:W-:Y:S01]  /*7590*/  F2FP.SATFINITE.E4M3.F32.PACK_AB_MERGE_C R23, RZ, R23, RZ ;  /* 0x00000017ff17723e */ /* 0x000fe200048070ff */
[----:B------:R-:W-:Y:S01]  /*75a0*/  @!P4 STG.E.U8 desc[UR16][R10.64+0x8], R109 ;  /* 0x0000086d0a00c986 */ /* 0x000fe2000c101110 */
[----:B0-----:R-:W-:Y:S02]  /*75b0*/  F2FP.SATFINITE.E4M3.F32.PACK_AB_MERGE_C R7, RZ, R102, RZ ;  /* 0x00000066ff07723e */ /* 0x001fe400048070ff */
[C---:B------:R-:W-:Y:S02]  /*75c0*/  ISETP.LT.OR P4, PT, R35.reuse, 0x11, !P1 ;  /* 0x000000112300780c */ /* 0x040fe40004f81670 */
[----:B-1----:R-:W-:Y:S01]  /*75d0*/  F2FP.SATFINITE.E4M3.F32.PACK_AB_MERGE_C R15, RZ, R98, RZ ;  /* 0x00000062ff0f723e */ /* 0x002fe200048070ff */
[----:B------:R0:W-:Y:S01]  /*75e0*/  @!P6 STG.E.U8 desc[UR16][R10.64+0x9], R7 ;  /* 0x000009070a00e986 */ /* 0x0001e2000c101110 */
[----:B------:R-:W-:-:S02]  /*75f0*/  ISETP.LT.OR P6, PT, R35, 0x12, !P1 ;  /* 0x000000122300780c */ /* 0x000fc40004fc1670 */
[----:B------:R-:W-:Y:S01]  /*7600*/  F2FP.SATFINITE.E4M3.F32.PACK_AB_MERGE_C R17, RZ, R17, RZ ;  /* 0x00000011ff11723e */ /* 0x000fe200048070ff */
[----:B------:R1:W-:Y:S01]  /*7610*/  @!P2 STG.E.U8 desc[UR16][R12.64+0x11], R15 ;  /* 0x0000110f0c00a986 */ /* 0x0003e2000c101110 */
[C---:B------:R-:W-:Y:S02]  /*7620*/  ISETP.LT.OR P2, PT, R35.reuse, 0x1a, !P0 ;  /* 0x0000001a2300780c */ /* 0x040fe40004741670 */
[----:B------:R-:W-:Y:S01]  /*7630*/  F2FP.SATFINITE.E4M3.F32.PACK_AB_MERGE_C R19, RZ, R19, RZ ;  /* 0x00000013ff13723e */ /* 0x000fe200048070ff */
[----:B------:R-:W-:Y:S01]  /*7640*/  @!P5 STG.E.U8 desc[UR16][R12.64+0x10], R105 ;  /* 0x000010690c00d986 */ /* 0x000fe2000c101110 */
[C---:B------:R-:W-:Y:S02]  /*7650*/  ISETP.LT.OR P5, PT, R35.reuse, 0x19, !P0 ;  /* 0x000000192300780c */ /* 0x040fe400047a1670 */
[----:B0-----:R-:W-:Y:S01]  /*7660*/  F2FP.SATFINITE.E4M3.F32.PACK_AB_MERGE_C R7, RZ, R100, RZ ;  /* 0x00000064ff07723e */ /* 0x001fe200048070ff */
[----:B------:R-:W-:Y:S01]  /*7670*/  @!P4 STG.E.U8 desc[UR16][R10.64+0x10], R103 ;  /* 0x000010670a00c986 */ /* 0x000fe2000c101110 */
[----:B------:R-:W-:-:S02]  /*7680*/  ISETP.LT.OR P4, PT, R35, 0x19, !P1 ;  /* 0x000000192300780c */ /* 0x000fc40004f81670 */
[----:B-1----:R-:W-:Y:S01]  /*7690*/  F2FP.SATFINITE.E4M3.F32.PACK_AB_MERGE_C R15, RZ, R96, RZ ;  /* 0x00000060ff0f723e */ /* 0x002fe200048070ff */
[----:B------:R0:W-:Y:S01]  /*76a0*/  @!P6 STG.E.U8 desc[UR16][R10.64+0x11], R7 ;  /* 0x000011070a00e986 */ /* 0x0001e2000c101110 */
[----:B------:R-:W-:-:S03]  /*76b0*/  ISETP.LT.OR P6, PT, R35, 0x1a, !P1 ;  /* 0x0000001a2300780c */ /* 0x000fc60004fc1670 */
[----:B------:R1:W-:Y:S01]  /*76c0*/  @!P2 STG.E.U8 desc[UR16][R12.64+0x19], R15 ;  /* 0x0000190f0c00a986 */ /* 0x0003e2000c101110 */
[----:B------:R-:W-:-:S03]  /*76d0*/  ISETP.LT.OR P2, PT, R35, 0x22, !P0 ;  /* 0x000000222300780c */ /* 0x000fc60004741670 */
[----:B------:R-:W-:Y:S01]  /*76e0*/  @!P5 STG.E.U8 desc[UR16][R12.64+0x18], R101 ;  /* 0x000018650c00d986 */ /* 0x000fe2000c101110 */
[C---:B------:R-:W-:Y:S02]  /*76f0*/  ISETP.LT.OR P5, PT, R35.reuse, 0x21, !P0 ;  /* 0x000000212300780c */ /* 0x040fe400047a1670 */
[----:B0-----:R-:W-:Y:S01]  /*7700*/  F2FP.SATFINITE.E4M3.F32.PACK_AB_MERGE_C R7, RZ, R94, RZ ;  /* 0x0000005eff07723e */ /* 0x001fe200048070ff */
[----:B------:R-:W-:Y:S01]  /*7710*/  @!P4 STG.E.U8 desc[UR16][R10.64+0x18], R99 ;  /* 0x000018630a00c986 */ /* 0x000fe2000c101110 */
[C---:B------:R-:W-:Y:S02]  /*7720*/  ISETP.LT.OR P4, PT, R35.reuse, 0x21, !P1 ;  /* 0x000000212300780c */ /* 0x040fe40004f81670 */
        /* <DEDUP_REMOVED lines=24> */
[C---:B------:R-:W-:Y:S02]  /*78b0*/  ISETP.LT.OR P2, PT, R35.reuse, 0x39, !P0 ;  /* 0x000000392300780c */ /* 0x040fe40004741670 */
[C---:B------:R-:W-:Y:S01]  /*78c0*/  ISETP.LT.OR P0, PT, R35.reuse, 0x3a, !P0 ;  /* 0x0000003a2300780c */ /* 0x040fe20004701670 */
[----:B------:R2:W-:Y:S01]  /*78d0*/  @!P5 STG.E.U8 desc[UR16][R12.64+0x30], R89 ;  /* 0x000030590c00d986 */ /* 0x0005e2000c101110 */
[C---:B------:R-:W-:Y:S02]  /*78e0*/  ISETP.LT.OR P5, PT, R35.reuse, 0x39, !P1 ;  /* 0x000000392300780c */ /* 0x040fe40004fa1670 */
[----:B------:R-:W-:Y:S01]  /*78f0*/  ISETP.LT.OR P1, PT, R35, 0x3a, !P1 ;  /* 0x0000003a2300780c */ /* 0x000fe20004f21670 */
[----:B------:R2:W-:Y:S01]  /*7900*/  @!P4 STG.E.U8 desc[UR16][R10.64+0x30], R23 ;  /* 0x000030170a00c986 */ /* 0x0005e2000c101110 */
[----:B0-----:R-:W-:Y:S02]  /*7910*/  F2FP.SATFINITE.E4M3.F32.PACK_AB_MERGE_C R7, RZ, R20, RZ ;  /* 0x00000014ff07723e */ /* 0x001fe400048070ff */
[----:B-1----:R-:W-:-:S03]  /*7920*/  F2FP.SATFINITE.E4M3.F32.PACK_AB_MERGE_C R21, RZ, R18, RZ ;  /* 0x00000012ff15723e */ /* 0x002fc600048070ff */
[----:B------:R2:W-:Y:S04]  /*7930*/  @!P6 STG.E.U8 desc[UR16][R10.64+0x31], R7 ;  /* 0x000031070a00e986 */ /* 0x0005e8000c101110 */
[----:B------:R2:W-:Y:S04]  /*7940*/  @!P2 STG.E.U8 desc[UR16][R12.64+0x38], R17 ;  /* 0x000038110c00a986 */ /* 0x0005e8000c101110 */
[----:B------:R2:W-:Y:S04]  /*7950*/  @!P0 STG.E.U8 desc[UR16][R12.64+0x39], R15 ;  /* 0x0000390f0c008986 */ /* 0x0005e8000c101110 */
[----:B------:R2:W-:Y:S04]  /*7960*/  @!P5 STG.E.U8 desc[UR16][R10.64+0x38], R19 ;  /* 0x000038130a00d986 */ /* 0x0005e8000c101110 */
[----:B------:R2:W-:Y:S02]  /*7970*/  @!P1 STG.E.U8 desc[UR16][R10.64+0x39], R21 ;  /* 0x000039150a009986 */ /* 0x0005e4000c101110 */
.L_x_165:
[----:B------:R-:W-:Y:S05]  /*7980*/  BSYNC B0 ;  /* 0x0000000000007941 */ /* 0x000fea0003800000 */
.L_x_35:
[----:B------:R-:W-:Y:S01]  /*7990*/  ULDC UR6, c[0x0][0xc] ;  /* 0x0000030000067ab9 */ /* 0x000fe20000000800 */
[----:B------:R-:W-:Y:S01]  /*79a0*/  ULDC UR7, c[0x0][0x10] ;  /* 0x0000040000077ab9 */ /* 0x000fe20000000800 */
[----:B0-2--5:R-:W0:Y:S01]  /*79b0*/  LDC R7, c[0x0][0x14] ;  /* 0x00000500ff077b82 */ /* 0x025e220000000800 */
[----:B------:R-:W-:Y:S01]  /*79c0*/  UIMAD.WIDE.U32 UR6, UR6, UR7, URZ ;  /* 0x00000007060672a5 */ /* 0x000fe2000f8e003f */
[----:B------:R-:W-:Y:S01]  /*79d0*/  PRMT R11, RZ, 0x7610, R11 ;  /* 0x00007610ff0b7816 */ /* 0x000fe2000000000b */
[----:B------:R-:W-:-:S04]  /*79e0*/  IMAD.MOV.U32 R10, RZ, RZ, -0x1 ;  /* 0xffffffffff0a7424 */ /* 0x000fc800078e00ff */
[----:B0-----:R-:W-:-:S04]  /*79f0*/  IMAD.WIDE.U32 R2, R7, UR6, R2 ;  /* 0x0000000607027c25 */ /* 0x001fc8000f8e0002 */
[----:B------:R-:W-:Y:S01]  /*7a00*/  IMAD R7, R7, UR7, RZ ;  /* 0x0000000707077c24 */ /* 0x000fe2000f8e02ff */
[----:B------:R-:W-:Y:S02]  /*7a10*/  ULDC.64 UR6, c[0x0][0x650] ;  /* 0x0001940000067ab9 */ /* 0x000fe40000000a00 */
[----:B------:R-:W-:Y:S01]  /*7a20*/  ISETP.GE.U32.AND P0, PT, R2, UR6, PT ;  /* 0x0000000602007c0c */ /* 0x000fe2000bf06070 */
[----:B------:R-:W-:Y:S02]  /*7a30*/  IMAD.IADD R3, R3, 0x1, R7 ;  /* 0x0000000103037824 */ /* 0x000fe400078e0207 */
[----:B------:R-:W-:-:S03]  /*7a40*/  IMAD.MOV.U32 R7, RZ, RZ, -0x1 ;  /* 0xffffffffff077424 */ /* 0x000fc600078e00ff */
[----:B------:R-:W-:-:S13]  /*7a50*/  ISETP.GE.U32.AND.EX P0, PT, R3, UR7, PT, P0 ;  /* 0x0000000703007c0c */ /* 0x000fda000bf06100 */
[----:B------:R-:W-:Y:S05]  /*7a60*/  @P0 BRA `(.L_x_166) ;  /* 0x0000000400600947 */ /* 0x000fea0003800000 */
[----:B------:R-:W0:Y:S01]  /*7a70*/  S2R R22, SR_CTAID.X ;  /* 0x0000000000167919 */ /* 0x000e220000002500 */
[----:B------:R-:W2:Y:S01]  /*7a80*/  LDC.64 R16, c[0x0][0x628] ;  /* 0x00018a00ff107b82 */ /* 0x000ea20000000a00 */
[----:B------:R-:W-:Y:S01]  /*7a90*/  ULDC UR6, c[0x0][0x150] ;  /* 0x0000540000067ab9 */ /* 0x000fe20000000800 */
[----:B---34-:R-:W-:Y:S01]  /*7aa0*/  IMAD.MOV.U32 R14, RZ, RZ, R2 ;  /* 0x000000ffff0e7224 */ /* 0x018fe200078e0002 */
[----:B-1----:R-:W1:Y:S01]  /*7ab0*/  S2R R24, SR_CTAID.Y ;  /* 0x0000000000187919 */ /* 0x002e620000002600 */
[----:B------:R-:W-:-:S04]  /*7ac0*/  IMAD.MOV.U32 R15, RZ, RZ, R3 ;  /* 0x000000ffff0f7224 */ /* 0x000fc800078e0003 */
[----:B------:R-:W3:Y:S08]  /*7ad0*/  LDC R25, c[0x0][0x144] ;  /* 0x00005100ff197b82 */ /* 0x000ef00000000800 */
[----:B------:R-:W4:Y:S08]  /*7ae0*/  LDC R18, c[0x0][0x630] ;  /* 0x00018c00ff127b82 */ /* 0x000f300000000800 */
[----:B------:R-:W1:Y:S01]  /*7af0*/  LDC.64 R20, c[0x0][0x620] ;  /* 0x00018800ff147b82 */ /* 0x000e620000000a00 */
[----:B--2---:R-:W-:-:S04]  /*7b00*/  ISETP.NE.U32.AND P0, PT, R16, RZ, PT ;  /* 0x000000ff1000720c */ /* 0x004fc80003f05070 */
[----:B------:R-:W-:Y:S02]  /*7b10*/  ISETP.NE.AND.EX P0, PT, R17, RZ, PT, P0 ;  /* 0x000000ff1100720c */ /* 0x000fe40003f05300 */
[----:B0-----:R-:W-:-:S05]  /*7b20*/  I2FP.F32.U32 R7, R22 ;  /* 0x0000001600077245 */ /* 0x001fca0000201000 */
[----:B------:R-:W-:-:S04]  /*7b30*/  FMUL R7, R7, UR6 ;  /* 0x0000000607077c20 */ /* 0x000fc80008400000 */
[----:B------:R0:W2:Y:S02]  /*7b40*/  F2I.U32.TRUNC.NTZ R23, R7 ;  /* 0x0000000700177305 */ /* 0x0000a4000020f000 */
[----:B---34-:R-:W-:Y:S05]  /*7b50*/  @!P0 BRA `(.L_x_167) ;  /* 0x0000000000288947 */ /* 0x018fea0003800000 */
[----:B0-----:R-:W0:Y:S02]  /*7b60*/  LDC R7, c[0x0][0x634] ;  /* 0x00018d00ff077b82 */ /* 0x001e240000000800 */
        /* <DEDUP_REMOVED lines=9> */
.L_x_167:
[-CC-:B------:R-:W-:Y:S01]  /*7c00*/  SHF.R.U64 R19, R14, R18.reuse, R15.reuse ;  /* 0x000000120e137219 */ /* 0x180fe2000000120f */
[----:B------:R-:W3:Y:S01]  /*7c10*/  LDC.64 R30, c[0x0][0x640] ;  /* 0x00019000ff1e7b82 */ /* 0x000ee20000000a00 */
[----:B0-----:R-:W-:Y:S01]  /*7c20*/  SHF.R.U32.HI R7, RZ, R18, R15 ;  /* 0x00000012ff077219 */ /* 0x001fe2000001160f */
[----:B--2---:R-:W-:Y:S01]  /*7c30*/  IMAD.MOV R23, RZ, RZ, -R23 ;  /* 0x000000ffff177224 */ /* 0x004fe200078e0a17 */
[----:B------:R-:W-:Y:S01]  /*7c40*/  IADD3 R13, P0, RZ, -R19, RZ ;  /* 0x80000013ff0d7210 */ /* 0x000fe20007f1e0ff */
[----:B------:R-:W-:Y:S02]  /*7c50*/  ULDC UR6, c[0x0][0x154] ;  /* 0x0000550000067ab9 */ /* 0x000fe40000000800 */
[----:B------:R-:W-:Y:S02]  /*7c60*/  IMAD R25, R25, R23, R22 ;  /* 0x0000001719197224 */ /* 0x000fe400078e0216 */
[----:B------:R-:W0:Y:S01]  /*7c70*/  LDC R14, c[0x0][0x618] ;  /* 0x00018600ff0e7b82 */ /* 0x000e220000000800 */
[----:B------:R-:W-:-:S02]  /*7c80*/  IMAD.X R7, RZ, RZ, ~R7, P0 ;  /* 0x000000ffff077224 */ /* 0x000fc400000e0e07 */
[----:B-1----:R-:W-:-:S04]  /*7c90*/  IMAD.WIDE.U32 R10, R13, R20, R2 ;  /* 0x000000140d0a7225 */ /* 0x002fc800078e0002 */
[----:B------:R-:W-:Y:S01]  /*7ca0*/  IMAD R12, R7, R20, RZ ;  /* 0x00000014070c7224 */ /* 0x000fe200078e02ff */
[----:B------:R-:W1:Y:S03]  /*7cb0*/  LDC R26, c[0x0][0x608] ;  /* 0x00018200ff1a7b82 */ /* 0x000e660000000800 */
[----:B------:R-:W-:Y:S02]  /*7cc0*/  IMAD R7, R13, R21, R12 ;  /* 0x000000150d077224 */ /* 0x000fe400078e020c */
[----:B------:R-:W-:Y:S02]  /*7cd0*/  IMAD.MOV.U32 R13, RZ, RZ, 0x1 ;  /* 0x00000001ff0d7424 */ /* 0x000fe400078e00ff */
[----:B------:R-:W-:Y:S01]  /*7ce0*/  IMAD.IADD R7, R11, 0x1, R7 ;  /* 0x000000010b077824 */ /* 0x000fe200078e0207 */
[----:B------:R-:W2:Y:S01]  /*7cf0*/  LDC R28, c[0x0][0x658] ;  /* 0x00019600ff1c7b82 */ /* 0x000ea20000000800 */
[----:B------:R-:W-:-:S02]  /*7d00*/  I2FP.F32.U32 R11, R24 ;  /* 0x00000018000b7245 */ /* 0x000fc40000201000 */
[----:B---3--:R-:W-:-:S03]  /*7d10*/  ISETP.NE.U32.AND P0, PT, R30, RZ, PT ;  /* 0x000000ff1e00720c */ /* 0x008fc60003f05070 */
[----:B------:R-:W-:Y:S01]  /*7d20*/  FMUL R12, R11, UR6 ;  /* 0x000000060b0c7c20 */ /* 0x000fe20008400000 */
[----:B------:R-:W-:Y:S01]  /*7d30*/  ISETP.NE.AND.EX P0, PT, R31, RZ, PT, P0 ;  /* 0x000000ff1f00720c */ /* 0x000fe20003f05300 */
[----:B------:R-:W3:Y:S01]  /*7d40*/  LDC R23, c[0x0][0x148] ;  /* 0x00005200ff177b82 */ /* 0x000ee20000000800 */
[-CC-:B0-----:R-:W-:Y:S01]  /*7d50*/  SHF.R.U64 R18, R10, R14.reuse, R7.reuse ;  /* 0x0000000e0a127219 */ /* 0x181fe20000001207 */
[----:B------:R0:W4:Y:S01]  /*7d60*/  F2I.U32.TRUNC.NTZ R20, R12 ;  /* 0x0000000c00147305 */ /* 0x000122000020f000 */
[----:B------:R-:W-:Y:S01]  /*7d70*/  SHF.R.U32.HI R7, RZ, R14, R7 ;  /* 0x0000000eff077219 */ /* 0x000fe20000011607 */
[----:B------:R-:W-:-:S04]  /*7d80*/  IMAD.MOV.U32 R11, RZ, RZ, -0x1 ;  /* 0xffffffffff0b7424 */ /* 0x000fc800078e00ff */
[----:B------:R-:W0:Y:S01]  /*7d90*/  LDC R22, c[0x0][0x600] ;  /* 0x00018000ff167b82 */ /* 0x000e220000000800 */
[-CC-:B-1----:R-:W-:Y:S02]  /*7da0*/  SHF.R.U64 R16, R18, R26.reuse, R7.reuse ;  /* 0x0000001a12107219 */ /* 0x182fe40000001207 */
[----:B------:R-:W-:-:S05]  /*7db0*/  SHF.R.U32.HI R7, RZ, R26, R7 ;  /* 0x0000001aff077219 */ /* 0x000fca0000011607 */
[----:B------:R-:W1:Y:S01]  /*7dc0*/  LDC R29, c[0x0][0x648] ;  /* 0x00019200ff1d7b82 */ /* 0x000e620000000800 */
[-C--:B--2---:R-:W-:Y:S02]  /*7dd0*/  SHF.L.U32 R10, R11, R28.reuse, RZ ;  /* 0x0000001c0b0a7219 */ /* 0x084fe400000006ff */
[-CC-:B------:R-:W-:Y:S02]  /*7de0*/  SHF.R.U64 R21, R16, R28.reuse, R7.reuse ;  /* 0x0000001c10157219 */ /* 0x180fe40000001207 */
[----:B------:R-:W-:Y:S02]  /*7df0*/  SHF.R.U32.HI R11, RZ, R28, R7 ;  /* 0x0000001cff0b7219 */ /* 0x000fe40000011607 */
[----:B------:R-:W-:Y:S01]  /*7e00*/  LOP3.LUT R27, RZ, R10, RZ, 0x33, !PT ;  /* 0x0000000aff1b7212 */ /* 0x000fe200078e33ff */
[----:B------:R-:W2:Y:S01]  /*7e10*/  LDC R32, c[0x0][0x638] ;  /* 0x00018e00ff207b82 */ /* 0x000ea20000000800 */
[----:B------:R-:W-:Y:S01]  /*7e20*/  SHF.L.U32 R28, R13, R28, RZ ;  /* 0x0000001c0d1c7219 */ /* 0x000fe200000006ff */
[----:B------:R-:W-:-:S06]  /*7e30*/  IMAD.MOV.U32 R10, RZ, RZ, R21 ;  /* 0x000000ffff0a7224 */ /* 0x000fcc00078e0015 */
[----:B------:R-:W0:Y:S01]  /*7e40*/  LDC R33, c[0x0][0x610] ;  /* 0x00018400ff217b82 */ /* 0x000e220000000800 */
[----:B----4-:R-:W-:Y:S05]  /*7e50*/  @!P0 BRA `(.L_x_168) ;  /* 0x0000000000288947 */ /* 0x010fea0003800000 */
[----:B------:R-:W4:Y:S02]  /*7e60*/  LDC R10, c[0x0][0x64c] ;  /* 0x00019300ff0a7b82 */ /* 0x000f240000000800 */
[----:B----4-:R-:W-:-:S05]  /*7e70*/  IADD3 R7, P0, R21, R10, RZ ;  /* 0x0000000a15077210 */ /* 0x010fca0007f1e0ff */
[----:B------:R-:W-:-:S04]  /*7e80*/  IMAD.X R17, RZ, RZ, R11, P0 ;  /* 0x000000ffff117224 */ /* 0x000fc800000e060b */
[----:B------:R-:W-:-:S04]  /*7e90*/  IMAD.WIDE.U32 R10, R17, R30, RZ ;  /* 0x0000001e110a7225 */ /* 0x000fc800078e00ff */
[----:B0-----:R-:W-:-:S04]  /*7ea0*/  IMAD.WIDE.U32 R12, P0, R7, R31, R10 ;  /* 0x0000001f070c7225 */ /* 0x001fc8000780000a */
[----:B------:R-:W-:-:S04]  /*7eb0*/  IMAD.WIDE.U32 R10, R7, R30, RZ ;  /* 0x0000001e070a7225 */ /* 0x000fc800078e00ff */
[----:B------:R-:W-:Y:S01]  /*7ec0*/  IMAD.X R15, RZ, RZ, RZ, P0 ;  /* 0x000000ffff0f7224 */ /* 0x000fe200000e06ff */
[----:B------:R-:W-:Y:S01]  /*7ed0*/  IADD3 RZ, P0, R11, R12, RZ ;  /* 0x0000000c0bff7210 */ /* 0x000fe20007f1e0ff */
[----:B------:R-:W-:-:S04]  /*7ee0*/  IMAD.MOV.U32 R14, RZ, RZ, R13 ;  /* 0x000000ffff0e7224 */ /* 0x000fc800078e000d */
[----:B------:R-:W-:-:S08]  /*7ef0*/  IMAD.WIDE.U32.X R10, R17, R31, R14, P0 ;  /* 0x0000001f110a7225 */ /* 0x000fd000000e040e */
.L_x_168:
[----:B-1----:R-:W-:Y:S01]  /*7f00*/  SHF.R.U64 R7, R10, R29, R11 ;  /* 0x0000001d0a077219 */ /* 0x002fe2000000120b */
[----:B0-----:R-:W-:Y:S01]  /*7f10*/  VIADD R11, R22, 0xffffffff ;  /* 0xffffffff160b7836 */ /* 0x001fe20000000000 */
[----:B------:R-:W-:Y:S01]  /*7f20*/  LOP3.LUT R34, R16, R27, RZ, 0xc0, !PT ;  /* 0x0000001b10227212 */ /* 0x000fe200078ec0ff */
[----:B------:R-:W-:Y:S02]  /*7f30*/  IMAD.MOV R20, RZ, RZ, -R20 ;  /* 0x000000ffff147224 */ /* 0x000fe400078e0a14 */
[----:B------:R-:W-:Y:S01]  /*7f40*/  IMAD.MOV R10, RZ, RZ, -R7 ;  /* 0x000000ffff0a7224 */ /* 0x000fe200078e0a07 */
[----:B------:R-:W-:Y:S01]  /*7f50*/  LOP3.LUT R18, R18, R11, RZ, 0xc0, !PT ;  /* 0x0000000b12127212 */ /* 0x000fe200078ec0ff */
[----:B------:R-:W-:Y:S02]  /*7f60*/  IMAD R34, R28, R7, R34 ;  /* 0x000000071c227224 */ /* 0x000fe400078e0222 */
[----:B---3--:R-:W-:Y:S02]  /*7f70*/  @P3 IMAD R25, R23, R20, R24 ;  /* 0x0000001417193224 */ /* 0x008fe400078e0218 */
[----:B--2---:R-:W-:-:S02]  /*7f80*/  IMAD R7, R10, R32, R21 ;  /* 0x000000200a077224 */ /* 0x004fc400078e0215 */
[----:B------:R-:W-:Y:S02]  /*7f90*/  IMAD R34, R34, R33, R25 ;  /* 0x0000002122227224 */ /* 0x000fe400078e0219 */
[----:B------:R-:W-:Y:S02]  /*7fa0*/  IMAD R7, R7, R22, R18 ;  /* 0x0000001607077224 */ /* 0x000fe400078e0212 */
[----:B------:R-:W-:-:S03]  /*7fb0*/  IMAD.MOV.U32 R11, RZ, RZ, 0x1 ;  /* 0x00000001ff0b7424 */ /* 0x000fc600078e00ff */
[----:B------:R-:W-:Y:S02]  /*7fc0*/  SEL R10, R7, R34, !P3 ;  /* 0x00000022070a7207 */ /* 0x000fe40005800000 */
[----:B------:R-:W-:Y:S01]  /*7fd0*/  SEL R34, R34, R7, !P3 ;  /* 0x0000000722227207 */ /* 0x000fe20005800000 */
[----:B------:R-:W-:-:S07]  /*7fe0*/  IMAD.MOV.U32 R7, RZ, RZ, R19 ;  /* 0x000000ffff077224 */ /* 0x000fce00078e0013 */
.L_x_166:
[----:B------:R-:W-:Y:S01]  /*7ff0*/  UIADD3 UR5, UR9, UR5, URZ ;  /* 0x0000000509057290 */ /* 0x000fe2000fffe03f */
[----:B------:R-:W-:Y:S01]  /*8000*/  LOP3.LUT P0, RZ, R11, 0xff, RZ, 0xc0, !PT ;  /* 0x000000ff0bff7812 */ /* 0x000fe2000780c0ff */
[----:B------:R-:W-:Y:S02]  /*8010*/  IMAD.MOV.U32 R11, RZ, RZ, R34 ;  /* 0x000000ffff0b7224 */ /* 0x000fe400078e0022 */
[----:B------:R-:W-:Y:S02]  /*8020*/  USHF.R.U32.HI UR6, URZ, 0x2, UR5 ;  /* 0x000000023f067899 */ /* 0x000fe40008011605 */
[----:B------:R-:W-:Y:S02]  /*8030*/  UISETP.GT.U32.AND UP1, UPT, UR5, 0x3, UPT ;  /* 0x000000030500788c */ /* 0x000fe4000bf24070 */
[----:B------:R-:W-:Y:S02]  /*8040*/  ULOP3.LUT UR6, UR6, 0x1, URZ, 0xc0, !UPT ;  /* 0x0000000106067892 */ /* 0x000fe4000f8ec03f */
[----:B------:R-:W-:-:S02]  /*8050*/  UISETP.LT.U32.AND UP1, UPT, UR9, 0x4, UP1 ;  /* 0x000000040900788c */ /* 0x000fc40008f21070 */
[----:B------:R-:W-:Y:S02]  /*8060*/  UISETP.NE.U32.AND UP0, UPT, UR6, 0x1, UPT ;  /* 0x000000010600788c */ /* 0x000fe4000bf05070 */
[----:B------:R-:W-:Y:S02]  /*8070*/  USEL UR7, URZ, 0x1, !UP1 ;  /* 0x000000013f077887 */ /* 0x000fe4000c800000 */
[----:B------:R-:W-:Y:S02]  /*8080*/  UISETP.GT.U32.AND UP0, UPT, UR9, 0x3, !UP0 ;  /* 0x000000030900788c */ /* 0x000fe4000c704070 */
[----:B------:R-:W-:Y:S02]  /*8090*/  ULOP3.LUT UR5, UR5, 0x3, URZ, 0xc0, !UPT ;  /* 0x0000000305057892 */ /* 0x000fe4000f8ec03f */
[----:B------:R-:W-:-:S04]  /*80a0*/  USEL UR6, URZ, 0x1, !UP0 ;  /* 0x000000013f067887 */ /* 0x000fc8000c000000 */
[----:B------:R-:W-:Y:S01]  /*80b0*/  ULOP3.LUT UR4, UR6, UR4, UR7, 0x96, !UPT ;  /* 0x0000000406047292 */ /* 0x000fe2000f8e9607 */
[----:B------:R-:W-:Y:S11]  /*80c0*/  @P0 BRA `(.L_x_169) ;  /* 0xffffff9000400947 */ /* 0x000ff6000383ffff */
[----:B------:R-:W-:Y:S05]  /*80d0*/  EXIT ;  /* 0x000000000000794d */ /* 0x000fea0003800000 */
.L_x_7:
[----:B0-----:R-:W-:Y:S01]  /*80e0*/  ULDC.64 UR4, c[0x0][0x650] ;  /* 0x0001940000047ab9 */ /* 0x001fe20000000a00 */
        /* <DEDUP_REMOVED lines=25> */
.L_x_171:
[----:B------:R-:W0:Y:S01]  /*8280*/  LDC.64 R28, c[0x0][0x640] ;  /* 0x00019000ff1c7b82 */ /* 0x000e220000000a00 */
[-CC-:B------:R-:W-:Y:S01]  /*8290*/  SHF.R.U64 R21, R16, R6.reuse, R17.reuse ;  /* 0x0000000610157219 */ /* 0x180fe20000001211 */
[----:B------:R-:W-:Y:S01]  /*82a0*/  IMAD.MOV.U32 R31, RZ, RZ, 0x1 ;  /* 0x00000001ff1f7424 */ /* 0x000fe200078e00ff */
[----:B------:R-:W-:Y:S02]  /*82b0*/  SHF.R.U32.HI R5, RZ, R6, R17 ;  /* 0x00000006ff057219 */ /* 0x000fe40000011611 */
        /* <DEDUP_REMOVED lines=9> */
[----:B0-----:R-:W-:Y:S01]  /*8350*/  ISETP.NE.U32.AND P0, PT, R28, RZ, PT ;  /* 0x000000ff1c00720c */ /* 0x001fe20003f05070 */
[----:B------:R-:W-:-:S03]  /*8360*/  IMAD.MOV.U32 R11, RZ, RZ, -0x1 ;  /* 0xffffffffff0b7424 */ /* 0x000fc600078e00ff */
[----:B------:R-:W-:Y:S02]  /*8370*/  ISETP.NE.AND.EX P0, PT, R29, RZ, PT, P0 ;  /* 0x000000ff1d00720c */ /* 0x000fe40003f05300 */
[----:B------:R-:W0:Y:S01]  /*8380*/  LDC R24, c[0x0][0x600] ;  /* 0x00018000ff187b82 */ /* 0x000e220000000800 */
[-CC-:B-1----:R-:W-:Y:S02]  /*8390*/  SHF.R.U64 R18, R10, R14.reuse, R5.reuse ;  /* 0x0000000e0a127219 */ /* 0x182fe40000001205 */
[----:B------:R-:W-:-:S05]  /*83a0*/  SHF.R.U32.HI R5, RZ, R14, R5 ;  /* 0x0000000eff057219 */ /* 0x000fca0000011605 */
        /* <DEDUP_REMOVED lines=21> */
.L_x_172:
[----:B-1----:R-:W-:Y:S01]  /*8500*/  SHF.R.U64 R6, R10, R25, R11 ;  /* 0x000000190a067219 */ /* 0x002fe2000000120b */
[----:B0-----:R-:W-:Y:S01]  /*8510*/  VIADD R11, R24, 0xffffffff ;  /* 0xffffffff180b7836 */ /* 0x001fe20000000000 */
[----:B------:R-:W-:Y:S01]  /*8520*/  SHF.L.U32 R9, R31, R26, RZ ;  /* 0x0000001a1f097219 */ /* 0x000fe200000006ff */
[----:B------:R-:W-:Y:S01]  /*8530*/  @P3 IMAD R12, R13, R20, R8 ;  /* 0x000000140d0c3224 */ /* 0x000fe200078e0208 */
[----:B------:R-:W-:Y:S01]  /*8540*/  LOP3.LUT R5, R22, R33, RZ, 0xc0, !PT ;  /* 0x0000002116057212 */ /* 0x000fe200078ec0ff */
[----:B------:R-:W-:Y:S01]  /*8550*/  IMAD.MOV R10, RZ, RZ, -R6 ;  /* 0x000000ffff0a7224 */ /* 0x000fe200078e0a06 */
[----:B------:R-:W-:Y:S01]  /*8560*/  LOP3.LUT R18, R18, R11, RZ, 0xc0, !PT ;  /* 0x0000000b12127212 */ /* 0x000fe200078ec0ff */
[----:B------:R-:W-:Y:S02]  /*8570*/  IMAD.MOV.U32 R16, RZ, RZ, R21 ;  /* 0x000000ffff107224 */ /* 0x000fe400078e0015 */
[----:B------:R-:W-:Y:S02]  /*8580*/  IMAD R9, R9, R6, R5 ;  /* 0x0000000609097224 */ /* 0x000fe400078e0205 */
[----:B--2---:R-:W-:-:S02]  /*8590*/  IMAD R5, R10, R27, R23 ;  /* 0x0000001b0a057224 */ /* 0x004fc400078e0217 */
[----:B---3--:R-:W-:Y:S02]  /*85a0*/  IMAD R12, R9, R30, R12 ;  /* 0x0000001e090c7224 */ /* 0x008fe400078e020c */
[----:B------:R-:W-:Y:S02]  /*85b0*/  IMAD.MOV.U32 R6, RZ, RZ, 0x1 ;  /* 0x00000001ff067424 */ /* 0x000fe400078e00ff */
[----:B------:R-:W-:-:S03]  /*85c0*/  IMAD R9, R5, R24, R18 ;  /* 0x0000001805097224 */ /* 0x000fc600078e0212 */
[----:B------:R-:W-:Y:S02]  /*85d0*/  PRMT R5, R6, 0x7610, R5 ;  /* 0x0000761006057816 */ /* 0x000fe40000000005 */
[----:B------:R-:W-:Y:S02]  /*85e0*/  SEL R6, R9, R12, !P3 ;  /* 0x0000000c09067207 */ /* 0x000fe40005800000 */
[----:B------:R-:W-:-:S07]  /*85f0*/  SEL R18, R12, R9, !P3 ;  /* 0x000000090c127207 */ /* 0x000fce0005800000 */
.L_x_170:
[----:B------:R-:W-:-:S08]  /*8600*/  NOP ;  /* 0x0000000000007918 */ /* 0x000fd00000000000 */
[----:B------:R-:W0:-:S00]  /*8610*/  USETMAXREG.DEALLOC.CTAPOOL 0x28 ;  /* 0x00000028000079c8 */ /* 0x000e0000080e0500 */
[----:B0-----:R-:W-:-:S13]  /*8620*/  ISETP.NE.AND P0, PT, R7, RZ, PT ;  /* 0x000000ff0700720c */ /* 0x001fda0003f05270 */
[----:B------:R-:W-:Y:S05]  /*8630*/  @P0 EXIT ;  /* 0x000000000000094d */ /* 0x000fea0003800000 */
[----:B------:R-:W-:Y:S01]  /*8640*/  LOP3.LUT P0, RZ, R5, 0xff, RZ, 0xc0, !PT ;  /* 0x000000ff05ff7812 */ /* 0x000fe2000780c0ff */
[----:B------:R-:W-:Y:S02]  /*8650*/  IMAD.MOV.U32 R15, RZ, RZ, 0x1 ;  /* 0x00000001ff0f7424 */ /* 0x000fe400078e00ff */
[----:B------:R-:W-:-:S10]  /*8660*/  IMAD.MOV.U32 R14, RZ, RZ, RZ ;  /* 0x000000ffff0e7224 */ /* 0x000fd400078e00ff */
[----:B------:R-:W-:Y:S05]  /*8670*/  @!P0 BRA `(.L_x_173) ;  /* 0x0000000c00408947 */ /* 0x000fea0003800000 */
[----:B------:R-:W0:Y:S01]  /*8680*/  LDC R5, c[0x0][0x28c] ;  /* 0x0000a300ff057b82 */ /* 0x000e220000000800 */
[----:B------:R-:W1:Y:S01]  /*8690*/  S2R R10, SR_CgaCtaId ;  /* 0x00000000000a7919 */ /* 0x000e620000008800 */
[----:B------:R-:W-:Y:S01]  /*86a0*/  ULDC UR5, c[0x0][0x658] ;  /* 0x0001960000057ab9 */ /* 0x000fe20000000800 */
[----:B------:R-:W-:Y:S01]  /*86b0*/  UMOV UR7, 0xffffffff ;  /* 0xffffffff00077882 */ /* 0x000fe20000000000 */
[----:B------:R-:W-:Y:S01]  /*86c0*/  ULDC UR6, c[0x0][0xc] ;  /* 0x0000030000067ab9 */ /* 0x000fe20000000800 */
[----:B------:R-:W-:Y:S01]  /*86d0*/  USHF.L.U32 UR8, UR7, UR5, URZ ;  /* 0x0000000507087299 */ /* 0x000fe2000800063f */
[----:B------:R-:W-:Y:S01]  /*86e0*/  BSSY B0, `(.L_x_173) ;  /* 0x00000c9000007945 */ /* 0x000fe20003800000 */
[----:B------:R-:W-:Y:S01]  /*86f0*/  UMOV UR9, 0x1 ;  /* 0x0000000100097882 */ /* 0x000fe20000000000 */
[----:B------:R-:W-:Y:S01]  /*8700*/  ULDC UR7, c[0x0][0x10] ;  /* 0x0000040000077ab9 */ /* 0x000fe20000000800 */
[----:B------:R-:W-:Y:S01]  /*8710*/  USHF.L.U32 UR18, UR9, UR5, URZ ;  /* 0x0000000509127299 */ /* 0x000fe2000800063f */
[----:B------:R-:W-:Y:S01]  /*8720*/  IMAD.MOV.U32 R12, RZ, RZ, 0x1 ;  /* 0x00000001ff0c7424 */ /* 0x000fe200078e00ff */
[----:B------:R-:W-:Y:S01]  /*8730*/  UIMAD.WIDE.U32 UR6, UR6, UR7, URZ ;  /* 0x00000007060672a5 */ /* 0x000fe2000f8e003f */
[----:B------:R-:W-:Y:S01]  /*8740*/  LOP3.LUT R17, R4, 0x2, RZ, 0xfc, !PT ;  /* 0x0000000204117812 */ /* 0x000fe200078efcff */
[----:B------:R-:W-:Y:S01]  /*8750*/  ULDC UR5, c[0x0][0x14] ;  /* 0x0000050000057ab9 */ /* 0x000fe20000000800 */
[----:B------:R-:W-:Y:S01]  /*8760*/  IMAD.MOV.U32 R15, RZ, RZ, 0x1 ;  /* 0x00000001ff0f7424 */ /* 0x000fe200078e00ff */
[----:B------:R-:W-:Y:S01]  /*8770*/  UIMAD.WIDE.U32 UR20, UR6, UR5, URZ ;  /* 0x00000005061472a5 */ /* 0x000fe2000f8e003f */
[----:B------:R-:W-:Y:S01]  /*8780*/  IMAD.MOV.U32 R14, RZ, RZ, RZ ;  /* 0x000000ffff0e7224 */ /* 0x000fe200078e00ff */
[----:B------:R-:W-:Y:S01]  /*8790*/  UIMAD UR13, UR7, UR5, URZ ;  /* 0x00000005070d72a4 */ /* 0x000fe2000f8e023f */
[----:B------:R-:W-:Y:S01]  /*87a0*/  ULDC UR4, c[0x0][0x600] ;  /* 0x0001800000047ab9 */ /* 0x000fe20000000800 */
[----:B------:R-:W-:-:S02]  /*87b0*/  ULOP3.LUT UR17, URZ, UR8, URZ, 0x33, !UPT ;  /* 0x000000083f117292 */ /* 0x000fc4000f8e333f */
[----:B------:R-:W-:Y:S01]  /*87c0*/  UIADD3 UR4, UR4, -0x1, URZ ;  /* 0xffffffff04047890 */ /* 0x000fe2000fffe03f */
[----:B0-----:R-:W-:Y:S01]  /*87d0*/  VIADD R5, R5, 0x3f ;  /* 0x0000003f05057836 */ /* 0x001fe20000000000 */
[----:B------:R-:W-:Y:S01]  /*87e0*/  UIADD3 UR13, UR21, UR13, URZ ;  /* 0x0000000d150d7290 */ /* 0x000fe2000fffe03f */
[----:B------:R-:W-:-:S03]  /*87f0*/  ULDC.64 UR22, c[0x0][0x198] ;  /* 0x0000660000167ab9 */ /* 0x000fc60000000a00 */
[----:B------:R-:W-:-:S04]  /*8800*/  SHF.R.S32.HI R8, RZ, 0x1f, R5 ;  /* 0x0000001fff087819 */ /* 0x000fc80000011405 */
[----:B------:R-:W-:Y:S01]  /*8810*/  LEA.HI R8, R8, R5, RZ, 0x6 ;  /* 0x0000000508087211 */ /* 0x000fe200078f30ff */
[C---:B-1----:R-:W-:Y:S02]  /*8820*/  IMAD.SHL.U32 R11, R10.reuse, 0x20, RZ ;  /* 0x000000200a0b7824 */ /* 0x042fe400078e00ff */
[----:B------:R-:W-:Y:S01]  /*8830*/  IMAD.SHL.U32 R10, R10, 0x800, RZ ;  /* 0x000008000a0a7824 */ /* 0x000fe200078e00ff */
[----:B------:R-:W-:Y:S02]  /*8840*/  SHF.R.S32.HI R13, RZ, 0x6, R8 ;  /* 0x00000006ff0d7819 */ /* 0x000fe40000011408 */
[----:B------:R-:W-:Y:S02]  /*8850*/  LOP3.LUT R11, R11, 0x20, RZ, 0xc0, !PT ;  /* 0x000000200b0b7812 */ /* 0x000fe400078ec0ff */
[----:B------:R-:W-:Y:S01]  /*8860*/  LOP3.LUT R10, R10, 0x800, RZ, 0xc0, !PT ;  /* 0x000008000a0a7812 */ /* 0x000fe200078ec0ff */
[----:B------:R-:W-:-:S07]  /*8870*/  VIADD R5, R13, 0x1 ;  /* 0x000000010d057836 */ /* 0x000fce0000000000 */
.L_x_184:
[----:B------:R-:W-:-:S03]  /*8880*/  UMOV UR5, 0xffffffff ;  /* 0xffffffff00057882 */ /* 0x000fc60000000000 */
[----:B------:R-:W-:Y:S05]  /*8890*/  BRA.DIV UR5, `(.L_x_174) ;  /* 0x0000000e05a87947 */ /* 0x000fea000b800000 */
[----:B------:R-:W-:-:S13]  /*88a0*/  ELECT P0, URZ, PT ;  /* 0x00000000003f782f */ /* 0x000fda0003800000 */
.L_x_195:
[----:B------:R-:W0:Y:S01]  /*88b0*/  LDC R7, c[0x0][0x28c] ;  /* 0x0000a300ff077b82 */ /* 0x000e220000000800 */
[----:B------:R-:W-:Y:S01]  /*88c0*/  BSSY B1, `(.L_x_175) ;  /* 0x0000038000017945 */ /* 0x000fe20003800000 */
[----:B0-----:R-:W-:-:S13]  /*88d0*/  ISETP.LT.OR P0, PT, R7, 0x1, !P0 ;  /* 0x000000010700780c */ /* 0x001fda0004701670 */
[----:B------:R-:W-:Y:S05]  /*88e0*/  @P0 BRA `(.L_x_176) ;  /* 0x0000000000d40947 */ /* 0x000fea0003800000 */
[----:B------:R-:W-:Y:S02]  /*88f0*/  IMAD R19, R6, 0x40, R11 ;  /* 0x0000004006137824 */ /* 0x000fe400078e020b */
[----:B------:R-:W-:Y:S02]  /*8900*/  IMAD.SHL.U32 R20, R18, 0x100, RZ ;  /* 0x0000010012147824 */ /* 0x000fe400078e00ff */
[----:B------:R-:W-:Y:S02]  /*8910*/  IMAD.MOV.U32 R23, RZ, RZ, RZ ;  /* 0x000000ffff177224 */ /* 0x000fe400078e00ff */
[----:B------:R-:W-:Y:S02]  /*8920*/  IMAD.MOV.U32 R6, RZ, RZ, R5 ;  /* 0x000000ffff067224 */ /* 0x000fe400078e0005 */
[----:B------:R-:W-:Y:S02]  /*8930*/  IMAD.MOV.U32 R7, RZ, RZ, R15 ;  /* 0x000000ffff077224 */ /* 0x000fe400078e000f */
[----:B------:R-:W-:-:S07]  /*8940*/  IMAD.MOV.U32 R9, RZ, RZ, R14 ;  /* 0x000000ffff097224 */ /* 0x000fce00078e000e */
.L_x_179:
[----:B------:R-:W0:Y:S01]  /*8950*/  S2R R21, SR_CgaCtaId ;  /* 0x0000000000157919 */ /* 0x000e220000008800 */
[----:B------:R-:W-:Y:S02]  /*8960*/  MOV R8, 0x400 ;  /* 0x0000040000087802 */ /* 0x000fe40000000f00 */
[----:B------:R-:W-:-:S13]  /*8970*/  LOP3.LUT P1, RZ, R0, 0x7f, RZ, 0xc0, !PT ;  /* 0x0000007f00ff7812 */ /* 0x000fda000782c0ff */
[----:B------:R-:W1:Y:S01]  /*8980*/  @!P1 LDC R18, c[0x0][0x500] ;  /* 0x00014000ff129b82 */ /* 0x000e620000000800 */
[----:B0-----:R-:W-:Y:S02]  /*8990*/  LEA R22, R21, R8, 0x18 ;  /* 0x0000000815167211 */ /* 0x001fe400078ec0ff */
[----:B------:R-:W-:-:S03]  /*89a0*/  SHF.L.U32 R8, R7, 0x1f, RZ ;  /* 0x0000001f07087819 */ /* 0x000fc600000006ff */
[----:B------:R-:W-:-:S04]  /*89b0*/  IMAD R21, R9, 0x8, R22 ;  /* 0x0000000809157824 */ /* 0x000fc800078e0216 */
[----:B------:R-:W0:Y:S02]  /*89c0*/  SYNCS.PHASECHK.TRANS64.TRYWAIT P0, [R21+URZ+0x20], R8 ;  /* 0x00002008150075a7 */ /* 0x000e24000800017f */
[----:B01----:R-:W-:Y:S05]  /*89d0*/  @!P0 BRA `(.L_x_177) ;  /* 0x0000000c00788947 */ /* 0x003fea0003800000 */
.L_x_196:
[----:B0-----:R-:W-:Y:S01]  /*89e0*/  PRMT R8, R17, 0x9910, RZ ;  /* 0x0000991011087816 */ /* 0x001fe200000000ff */
[----:B------:R0:W-:Y:S03]  /*89f0*/  @!P1 SYNCS.ARRIVE.TRANS64 RZ, [R21+URZ], R18 ;  /* 0x0000001215ff99a7 */ /* 0x0001e6000800003f */
[----:B------:R-:W-:-:S13]  /*8a00*/  ISETP.NE.AND P0, PT, R8, 0x2, PT ;  /* 0x000000020800780c */ /* 0x000fda0003f05270 */
[----:B0-----:R-:W-:Y:S05]  /*8a10*/  @P0 BRA `(.L_x_178) ;  /* 0x0000000000040947 */ /* 0x001fea0003800000 */
[----:B------:R-:W-:Y:S01]  /*8a20*/  BPT.TRAP 0x1 ;  /* 0x000000040000795c */ /* 0x000fe20000300000 */
.L_x_178:
[----:B------:R-:W-:Y:S01]  /*8a30*/  R2UR UR16, R22 ;  /* 0x00000000161072ca */ /* 0x000fe200000e0000 */
[----:B------:R-:W-:Y:S01]  /*8a40*/  IMAD R22, R9, 0x4000, R22 ;  /* 0x0000400009167824 */ /* 0x000fe200078e0216 */
[----:B------:R-:W-:Y:S01]  /*8a50*/  R2UR UR9, R21 ;  /* 0x00000000150972ca */ /* 0x000fe200000e0000 */
[C---:B------:R-:W-:Y:S01]  /*8a60*/  IMAD R8, R9.reuse, 0x1000, R10 ;  /* 0x0000100009087824 */ /* 0x040fe200078e020a */
[----:B------:R-:W-:Y:S01]  /*8a70*/  UIADD3 UR6, UP0, UR22, 0xf0, URZ ;  /* 0x000000f016067890 */ /* 0x000fe2000ff1e03f */
[----:B------:R-:W-:Y:S01]  /*8a80*/  VIADD R6, R6, 0xffffffff ;  /* 0xffffffff06067836 */ /* 0x000fe20000000000 */
[----:B------:R-:W-:Y:S01]  /*8a90*/  R2UR UR5, R22 ;  /* 0x00000000160572ca */ /* 0x000fe200000e0000 */
[----:B------:R-:W-:Y:S01]  /*8aa0*/  UIADD3 UR24, UP1, UR22, 0x1f0, URZ ;  /* 0x000001f016187890 */ /* 0x000fe2000ff3e03f */
[----:B------:R-:W-:Y:S01]  /*8ab0*/  R2UR UR8, R8 ;  /* 0x00000000080872ca */ /* 0x000fe200000e0000 */
[----:B------:R-:W-:Y:S01]  /*8ac0*/  UIADD3.X UR7, URZ, UR23, URZ, UP0, !UPT ;  /* 0x000000173f077290 */ /* 0x000fe200087fe43f */
[----:B------:R-:W-:Y:S01]  /*8ad0*/  R2UR UR11, R20 ;  /* 0x00000000140b72ca */ /* 0x000fe200000e0000 */
[----:B------:R-:W-:Y:S01]  /*8ae0*/  VIADD R9, R9, 0x1 ;  /* 0x0000000109097836 */ /* 0x000fe20000000000 */
[----:B------:R-:W-:Y:S01]  /*8af0*/  R2UR UR10, R23 ;  /* 0x00000000170a72ca */ /* 0x000fe200000e0000 */
[----:B------:R-:W-:Y:S01]  /*8b00*/  UIADD3.X UR25, URZ, UR23, URZ, UP1, !UPT ;  /* 0x000000173f197290 */ /* 0x000fe20008ffe43f */
[----:B------:R-:W-:Y:S01]  /*8b10*/  R2UR UR12, R16 ;  /* 0x00000000100c72ca */ /* 0x000fe200000e0000 */
[----:B------:R-:W-:Y:S01]  /*8b20*/  UMOV UR14, 0x0 ;  /* 0x00000000000e7882 */ /* 0x000fe20000000000 */
[----:B------:R-:W-:Y:S01]  /*8b30*/  R2UR UR19, R19 ;  /* 0x00000000131372ca */ /* 0x000fe200000e0000 */
[----:B------:R-:W-:Y:S01]  /*8b40*/  UMOV UR15, 0x10000000 ;  /* 0x10000000000f7882 */ /* 0x000fe20000000000 */
[----:B------:R-:W-:Y:S01]  /*8b50*/  ISETP.GT.AND P1, PT, R6, 0x1, PT ;  /* 0x000000010600780c */ /* 0x000fe20003f24270 */
[----:B------:R-:W-:Y:S01]  /*8b60*/  UIADD3 UR5, UR5, 0x100, URZ ;  /* 0x0000010005057890 */ /* 0x000fe2000fffe03f */
[----:B------:R-:W-:Y:S01]  /*8b70*/  ISETP.NE.AND P0, PT, R9, 0x4, PT ;  /* 0x000000040900780c */ /* 0x000fe20003f05270 */
[----:B------:R-:W-:Y:S01]  /*8b80*/  UIADD3 UR16, UR16, 0x10100, UR8 ;  /* 0x0001010010107890 */ /* 0x000fe2000fffe008 */
[----:B------:R-:W-:Y:S01]  /*8b90*/  VIADD R23, R23, 0x40 ;  /* 0x0000004017177836 */ /* 0x000fe20000000000 */
[----:B------:R-:W-:Y:S01]  /*8ba0*/  UMOV UR26, 0x30000 ;  /* 0x00030000001a7882 */ /* 0x000fe20000000000 */
[----:B------:R-:W-:-:S02]  /*8bb0*/  SEL R8, RZ, 0x1, P0 ;  /* 0x00000001ff087807 */ /* 0x000fc40000000000 */
[----:B------:R-:W-:Y:S01]  /*8bc0*/  UMOV UR8, UR5 ;  /* 0x0000000500087c82 */ /* 0x000fe20008000000 */
[----:B------:R-:W-:Y:S01]  /*8bd0*/  SEL R9, R9, RZ, P0 ;  /* 0x000000ff09097207 */ /* 0x000fe20000000000 */
[----:B------:R0:W-:Y:S01]  /*8be0*/  UTMALDG.3D [UR8], [UR6], desc[UR14] ;  /* 0x00000e08060075b4 */ /* 0x0001e20008011000 */
[----:B------:R-:W-:Y:S01]  /*8bf0*/  LOP3.LUT R7, R7, R8, RZ, 0x3c, !PT ;  /* 0x0000000807077212 */ /* 0x000fe200078e3cff */
[----:B0-----:R-:W-:Y:S01]  /*8c00*/  UMOV UR11, UR19 ;  /* 0x00000013000b7c82 */ /* 0x001fe20008000000 */
[----:B------:R-:W-:Y:S02]  /*8c10*/  UMOV UR8, UR16 ;  /* 0x0000001000087c82 */ /* 0x000fe40008000000 */
[----:B------:R0:W-:Y:S02]  /*8c20*/  UTMALDG.3D.MULTICAST [UR8], [UR24], UR26, desc[UR14] ;  /* 0x00000e08180073b4 */ /* 0x0001e4000801181a */
[----:B0-----:R-:W-:Y:S05]  /*8c30*/  @P1 BRA `(.L_x_179) ;  /* 0xfffffffc00441947 */ /* 0x001fea000383ffff */
.L_x_176:
[----:B------:R-:W-:Y:S05]  /*8c40*/  BSYNC B1 ;  /* 0x0000000000017941 */ /* 0x000fea0003800000 */
.L_x_175:
[----:B------:R-:W-:Y:S01]  /*8c50*/  LOP3.LUT P1, RZ, R12, 0xff, RZ, 0xc0, !PT ;  /* 0x000000ff0cff7812 */ /* 0x000fe2000782c0ff */
[----:B------:R-:W-:Y:S01]  /*8c60*/  IMAD.IADD R14, R13, 0x1, R14 ;  /* 0x000000010d0e7824 */ /* 0x000fe200078e020e */
[----:B------:R-:W-:Y:S01]  /*8c70*/  IADD3 R2, P2, R2, UR20, RZ ;  /* 0x0000001402027c10 */ /* 0x000fe2000ff5e0ff */
[----:B------:R-:W-:Y:S01]  /*8c80*/  ULDC.64 UR6, c[0x0][0x650] ;  /* 0x0001940000067ab9 */ /* 0x000fe20000000a00 */
[----:B------:R-:W-:Y:S01]  /*8c90*/  BSSY B1, `(.L_x_180) ;  /* 0x000006b000017945 */ /* 0x000fe20003800000 */
[----:B------:R-:W-:Y:S01]  /*8ca0*/  IMAD.MOV.U32 R18, RZ, RZ, -0x1 ;  /* 0xffffffffff127424 */ /* 0x000fe200078e00ff */
[----:B------:R-:W-:Y:S01]  /*8cb0*/  SHF.R.U32.HI R6, RZ, 0x2, R14 ;  /* 0x00000002ff067819 */ /* 0x000fe2000001160e */
[----:B------:R-:W-:Y:S01]  /*8cc0*/  IMAD.MOV.U32 R16, RZ, RZ, -0x1 ;  /* 0xffffffffff107424 */ /* 0x000fe200078e00ff */
[----:B------:R-:W-:Y:S02]  /*8cd0*/  ISETP.GT.U32.AND P0, PT, R14, 0x3, PT ;  /* 0x000000030e00780c */ /* 0x000fe40003f04070 */
[----:B------:R-:W-:-:S02]  /*8ce0*/  LOP3.LUT R6, R6, 0x1, RZ, 0xc0, !PT ;  /* 0x0000000106067812 */ /* 0x000fc400078ec0ff */
[----:B------:R-:W-:Y:S01]  /*8cf0*/  ISETP.LT.U32.AND P0, PT, R13, 0x4, P0 ;  /* 0x000000040d00780c */ /* 0x000fe20000701070 */
[----:B------:R-:W0:Y:S01]  /*8d00*/  @P1 S2R R8, SR_CgaCtaId ;  /* 0x0000000000081919 */ /* 0x000e220000008800 */
[----:B------:R-:W-:Y:S02]  /*8d10*/  @P1 MOV R7, 0x400 ;  /* 0x0000040000071802 */ /* 0x000fe40000000f00 */
[----:B------:R-:W-:Y:S02]  /*8d20*/  IADD3.X R3, R3, UR13, RZ, P2, !PT ;  /* 0x0000000d03037c10 */ /* 0x000fe400097fe4ff */
[----:B------:R-:W-:Y:S02]  /*8d30*/  ISETP.GE.U32.AND P2, PT, R2, UR6, PT ;  /* 0x0000000602007c0c */ /* 0x000fe4000bf46070 */
[----:B------:R-:W-:Y:S02]  /*8d40*/  LOP3.LUT R14, R14, 0x3, RZ, 0xc0, !PT ;  /* 0x000000030e0e7812 */ /* 0x000fe400078ec0ff */
[----:B------:R-:W-:-:S02]  /*8d50*/  PRMT R12, RZ, 0x7610, R12 ;  /* 0x00007610ff0c7816 */ /* 0x000fc4000000000c */
[----:B0-----:R-:W-:-:S04]  /*8d60*/  @P1 LEA R7, R8, R7, 0x18 ;  /* 0x0000000708071211 */ /* 0x001fc800078ec0ff */
[----:B------:R0:W-:Y:S01]  /*8d70*/  @P1 SYNCS.ARRIVE.TRANS64.A1T0 RZ, [R7+URZ+0x58], RZ ;  /* 0x000058ff07ff19a7 */ /* 0x0001e2000810003f */
[----:B------:R-:W-:Y:S02]  /*8d80*/  ISETP.NE.U32.AND P1, PT, R6, 0x1, PT ;  /* 0x000000010600780c */ /* 0x000fe40003f25070 */
[----:B------:R-:W-:Y:S02]  /*8d90*/  SEL R6, RZ, 0x1, !P0 ;  /* 0x00000001ff067807 */ /* 0x000fe40004000000 */
[----:B------:R-:W-:Y:S02]  /*8da0*/  ISETP.GE.U32.AND.EX P0, PT, R3, UR7, PT, P2 ;  /* 0x0000000703007c0c */ /* 0x000fe4000bf06120 */
[----:B------:R-:W-:-:S04]  /*8db0*/  ISETP.GT.U32.AND P1, PT, R13, 0x3, !P1 ;  /* 0x000000030d00780c */ /* 0x000fc80004f24070 */
[----:B0-----:R-:W-:-:S04]  /*8dc0*/  SEL R7, RZ, 0x1, !P1 ;  /* 0x00000001ff077807 */ /* 0x001fc80004800000 */
[----:B------:R-:W-:Y:S01]  /*8dd0*/  LOP3.LUT R15, R7, R15, R6, 0x96, !PT ;  /* 0x0000000f070f7212 */ /* 0x000fe200078e9606 */
[----:B------:R-:W-:Y:S01]  /*8de0*/  IMAD.MOV.U32 R6, RZ, RZ, -0x1 ;  /* 0xffffffffff067424 */ /* 0x000fe200078e00ff */
[----:B------:R-:W-:Y:S01]  /*8df0*/  PRMT R7, RZ, 0x7610, R7 ;  /* 0x00007610ff077816 */ /* 0x000fe20000000007 */
[----:B------:R-:W-:Y:S06]  /*8e00*/  @P0 BRA `(.L_x_181) ;  /* 0x00000004004c0947 */ /* 0x000fec0003800000 */
[----:B------:R-:W0:Y:S01]  /*8e10*/  S2R R18, SR_CTAID.X ;  /* 0x0000000000127919 */ /* 0x000e220000002500 */
[----:B------:R-:W-:Y:S01]  /*8e20*/  ULDC.64 UR6, c[0x0][0x628] ;  /* 0x00018a0000067ab9 */ /* 0x000fe20000000a00 */
[----:B------:R-:W-:Y:S01]  /*8e30*/  ULDC UR8, c[0x0][0x630] ;  /* 0x00018c0000087ab9 */ /* 0x000fe20000000800 */
[----:B------:R-:W-:Y:S01]  /*8e40*/  ISETP.NE.U32.AND P0, PT, RZ, UR6, PT ;  /* 0x00000006ff007c0c */ /* 0x000fe2000bf05070 */
[----:B------:R-:W1:Y:S01]  /*8e50*/  S2R R19, SR_CTAID.Y ;  /* 0x0000000000137919 */ /* 0x000e620000002600 */
[----:B------:R-:W-:Y:S01]  /*8e60*/  ULDC UR9, c[0x0][0x150] ;  /* 0x0000540000097ab9 */ /* 0x000fe20000000800 */
[----:B------:R-:W-:Y:S01]  /*8e70*/  IMAD.MOV.U32 R6, RZ, RZ, R2 ;  /* 0x000000ffff067224 */ /* 0x000fe200078e0002 */
[----:B------:R-:W-:Y:S01]  /*8e80*/  ISETP.NE.AND.EX P0, PT, RZ, UR7, PT, P0 ;  /* 0x00000007ff007c0c */ /* 0x000fe2000bf05300 */
[----:B------:R-:W-:Y:S01]  /*8e90*/  IMAD.MOV.U32 R7, RZ, RZ, R3 ;  /* 0x000000ffff077224 */ /* 0x000fe200078e0003 */
[----:B0-----:R-:W-:-:S11]  /*8ea0*/  I2FP.F32.U32 R20, R18 ;  /* 0x0000001200147245 */ /* 0x001fd60000201000 */
[----:B------:R-:W-:Y:S05]  /*8eb0*/  @!P0 BRA `(.L_x_182) ;  /* 0x0000000000288947 */ /* 0x000fea0003800000 */
[----:B------:R-:W-:Y:S02]  /*8ec0*/  ULDC UR5, c[0x0][0x634] ;  /* 0x00018d0000057ab9 */ /* 0x000fe40000000800 */
[----:B------:R-:W-:-:S05]  /*8ed0*/  IADD3 R7, P0, R2, UR5, RZ ;  /* 0x0000000502077c10 */ /* 0x000fca000ff1e0ff */
[----:B------:R-:W-:-:S04]  /*8ee0*/  IMAD.X R21, RZ, RZ, R3, P0 ;  /* 0x000000ffff157224 */ /* 0x000fc800000e0603 */
[----:B------:R-:W-:-:S04]  /*8ef0*/  IMAD.WIDE.U32 R8, R21, UR6, RZ ;  /* 0x0000000615087c25 */ /* 0x000fc8000f8e00ff */
[----:B------:R-:W-:-:S04]  /*8f00*/  IMAD.WIDE.U32 R8, P0, R7, UR7, R8 ;  /* 0x0000000707087c25 */ /* 0x000fc8000f800008 */
[----:B------:R-:W-:-:S04]  /*8f10*/  IMAD.WIDE.U32 R6, R7, UR6, RZ ;  /* 0x0000000607067c25 */ /* 0x000fc8000f8e00ff */
[----:B------:R-:W-:Y:S01]  /*8f20*/  IMAD.MOV.U32 R6, RZ, RZ, R9 ;  /* 0x000000ffff067224 */ /* 0x000fe200078e0009 */
[----:B------:R-:W-:Y:S01]  /*8f30*/  IADD3 RZ, P1, R7, R8, RZ ;  /* 0x0000000807ff7210 */ /* 0x000fe20007f3e0ff */
[----:B------:R-:W-:-:S04]  /*8f40*/  IMAD.X R7, RZ, RZ, RZ, P0 ;  /* 0x000000ffff077224 */ /* 0x000fc800000e06ff */
[----:B------:R-:W-:-:S08]  /*8f50*/  IMAD.WIDE.U32.X R6, R21, UR7, R6, P1 ;  /* 0x0000000715067c25 */ /* 0x000fd000088e0406 */
.L_x_182:
[--C-:B------:R-:W-:Y:S01]  /*8f60*/  SHF.R.U64 R16, R6, UR8, R7.reuse ;  /* 0x0000000806107c19 */ /* 0x100fe20008001207 */
[----:B------:R-:W-:Y:S01]  /*8f70*/  FMUL R20, R20, UR9 ;  /* 0x0000000914147c20 */ /* 0x000fe20008400000 */
[----:B------:R-:W0:Y:S01]  /*8f80*/  LDC R21, c[0x0][0x144] ;  /* 0x00005100ff157b82 */ /* 0x000e220000000800 */
[----:B-1----:R-:W-:Y:S01]  /*8f90*/  I2FP.F32.U32 R8, R19 ;  /* 0x0000001300087245 */ /* 0x002fe20000201000 */
[----:B------:R-:W-:Y:S01]  /*8fa0*/  ULDC UR5, c[0x0][0x154] ;  /* 0x0000550000057ab9 */ /* 0x000fe20000000800 */
[----:B------:R-:W-:Y:S01]  /*8fb0*/  SHF.R.U32.HI R6, RZ, UR8, R7 ;  /* 0x00000008ff067c19 */ /* 0x000fe20008011607 */
[----:B------:R-:W-:Y:S01]  /*8fc0*/  ULDC.64 UR6, c[0x0][0x620] ;  /* 0x0001880000067ab9 */ /* 0x000fe20000000a00 */
[----:B------:R-:W-:Y:S01]  /*8fd0*/  IADD3 R7, P0, RZ, -R16, RZ ;  /* 0x80000010ff077210 */ /* 0x000fe20007f1e0ff */
[----:B------:R-:W1:Y:S01]  /*8fe0*/  F2I.U32.TRUNC.NTZ R20, R20 ;  /* 0x0000001400147305 */ /* 0x000e62000020f000 */
[----:B------:R-:W-:Y:S01]  /*8ff0*/  FMUL R8, R8, UR5 ;  /* 0x0000000508087c20 */ /* 0x000fe20008400000 */
[----:B------:R-:W2:Y:S01]  /*9000*/  LDC R22, c[0x0][0x148] ;  /* 0x00005200ff167b82 */ /* 0x000ea20000000800 */
[----:B------:R-:W-:Y:S01]  /*9010*/  ULDC UR5, c[0x0][0x618] ;  /* 0x0001860000057ab9 */ /* 0x000fe20000000800 */
[----:B------:R-:W-:-:S04]  /*9020*/  IMAD.X R6, RZ, RZ, ~R6, P0 ;  /* 0x000000ffff067224 */ /* 0x000fc800000e0e06 */
[----:B------:R-:W-:Y:S01]  /*9030*/  IMAD R6, R6, UR6, RZ ;  /* 0x0000000606067c24 */ /* 0x000fe2000f8e02ff */
[----:B------:R-:W3:Y:S03]  /*9040*/  F2I.U32.TRUNC.NTZ R8, R8 ;  /* 0x0000000800087305 */ /* 0x000ee6000020f000 */
[C---:B------:R-:W-:Y:S02]  /*9050*/  IMAD R9, R7.reuse, UR7, R6 ;  /* 0x0000000707097c24 */ /* 0x040fe4000f8e0206 */
[----:B------:R-:W-:Y:S01]  /*9060*/  IMAD.WIDE.U32 R6, R7, UR6, R2 ;  /* 0x0000000607067c25 */ /* 0x000fe2000f8e0002 */
[----:B------:R-:W-:Y:S02]  /*9070*/  ULDC.64 UR6, c[0x0][0x640] ;  /* 0x0001900000067ab9 */ /* 0x000fe40000000a00 */
[----:B------:R-:W-:Y:S01]  /*9080*/  ISETP.NE.U32.AND P0, PT, RZ, UR6, PT ;  /* 0x00000006ff007c0c */ /* 0x000fe2000bf05070 */
[----:B-1----:R-:W-:-:S02]  /*9090*/  IMAD.MOV R20, RZ, RZ, -R20 ;  /* 0x000000ffff147224 */ /* 0x002fc400078e0a14 */
[----:B------:R-:W-:Y:S01]  /*90a0*/  IMAD.IADD R7, R7, 0x1, R9 ;  /* 0x0000000107077824 */ /* 0x000fe200078e0209 */
[----:B------:R-:W-:Y:S01]  /*90b0*/  ISETP.NE.AND.EX P0, PT, RZ, UR7, PT, P0 ;  /* 0x00000007ff007c0c */ /* 0x000fe2000bf05300 */
[----:B0-----:R-:W-:-:S03]  /*90c0*/  IMAD R18, R21, R20, R18 ;  /* 0x0000001415127224 */ /* 0x001fc600078e0212 */
[--C-:B------:R-:W-:Y:S01]  /*90d0*/  SHF.R.U64 R20, R6, UR5, R7.reuse ;  /* 0x0000000506147c19 */ /* 0x100fe20008001207 */
[----:B---3--:R-:W-:Y:S01]  /*90e0*/  IMAD.MOV R6, RZ, RZ, -R8 ;  /* 0x000000ffff067224 */ /* 0x008fe200078e0a08 */
[----:B------:R-:W-:Y:S01]  /*90f0*/  SHF.R.U32.HI R7, RZ, UR5, R7 ;  /* 0x00000005ff077c19 */ /* 0x000fe20008011607 */
[----:B------:R-:W-:Y:S02]  /*9100*/  ULDC UR5, c[0x0][0x608] ;  /* 0x0001820000057ab9 */ /* 0x000fe40000000800 */
[----:B--2---:R-:W-:Y:S01]  /*9110*/  @P3 IMAD R18, R22, R6, R19 ;  /* 0x0000000616123224 */ /* 0x004fe200078e0213 */
[--C-:B------:R-:W-:Y:S02]  /*9120*/  SHF.R.U64 R22, R20, UR5, R7.reuse ;  /* 0x0000000514167c19 */ /* 0x100fe40008001207 */
[----:B------:R-:W-:Y:S01]  /*9130*/  SHF.R.U32.HI R7, RZ, UR5, R7 ;  /* 0x00000005ff077c19 */ /* 0x000fe20008011607 */
[----:B------:R-:W-:-:S03]  /*9140*/  ULDC UR5, c[0x0][0x658] ;  /* 0x0001960000057ab9 */ /* 0x000fc60000000800 */
[--C-:B------:R-:W-:Y:S02]  /*9150*/  SHF.R.U64 R19, R22, UR5, R7.reuse ;  /* 0x0000000516137c19 */ /* 0x100fe40008001207 */
[----:B------:R-:W-:-:S03]  /*9160*/  SHF.R.U32.HI R21, RZ, UR5, R7 ;  /* 0x00000005ff157c19 */ /* 0x000fc60008011607 */
[----:B------:R-:W-:Y:S02]  /*9170*/  IMAD.MOV.U32 R8, RZ, RZ, R19 ;  /* 0x000000ffff087224 */ /* 0x000fe400078e0013 */
[----:B------:R-:W-:Y:S01]  /*9180*/  IMAD.MOV.U32 R7, RZ, RZ, R21 ;  /* 0x000000ffff077224 */ /* 0x000fe200078e0015 */
[----:B------:R-:W-:Y:S06]  /*9190*/  @!P0 BRA `(.L_x_183) ;  /* 0x00000000002c8947 */ /* 0x000fec0003800000 */
        /* <DEDUP_REMOVED lines=9> */
[----:B------:R-:W-:-:S04]  /*9230*/  IMAD.WIDE.U32.X R6, R21, UR7, R6, P1 ;  /* 0x0000000715067c25 */ /* 0x000fc800088e0406 */
[----:B------:R-:W-:-:S07]  /*9240*/  IMAD.MOV.U32 R8, RZ, RZ, R6 ;  /* 0x000000ffff087224 */ /* 0x000fce00078e0006 */
.L_x_183:
[----:B------:R-:W-:Y:S01]  /*9250*/  ULDC UR5, c[0x0][0x648] ;  /* 0x0001920000057ab9 */ /* 0x000fe20000000800 */
[----:B------:R-:W-:Y:S01]  /*9260*/  LOP3.LUT R6, R22, UR17, RZ, 0xc0, !PT ;  /* 0x0000001116067c12 */ /* 0x000fe2000f8ec0ff */
[----:B------:R-:W-:Y:S01]  /*9270*/  ULDC UR6, c[0x0][0x610] ;  /* 0x0001840000067ab9 */ /* 0x000fe20000000800 */
[----:B------:R-:W-:Y:S01]  /*9280*/  SHF.R.U64 R7, R8, UR5, R7 ;  /* 0x0000000508077c19 */ /* 0x000fe20008001207 */
[----:B------:R-:W-:Y:S01]  /*9290*/  ULDC UR5, c[0x0][0x638] ;  /* 0x00018e0000057ab9 */ /* 0x000fe20000000800 */
[----:B------:R-:W-:-:S03]  /*92a0*/  LOP3.LUT R20, R20, UR4, RZ, 0xc0, !PT ;  /* 0x0000000414147c12 */ /* 0x000fc6000f8ec0ff */
[----:B------:R-:W-:Y:S02]  /*92b0*/  IMAD.MOV R8, RZ, RZ, -R7 ;  /* 0x000000ffff087224 */ /* 0x000fe400078e0a07 */
[----:B------:R-:W-:Y:S02]  /*92c0*/  IMAD R7, R7, UR18, R6 ;  /* 0x0000001207077c24 */ /* 0x000fe4000f8e0206 */
[----:B------:R-:W-:Y:S01]  /*92d0*/  IMAD R19, R8, UR5, R19 ;  /* 0x0000000508137c24 */ /* 0x000fe2000f8e0213 */
[----:B------:R-:W-:Y:S01]  /*92e0*/  ULDC UR5, c[0x0][0x600] ;  /* 0x0001800000057ab9 */ /* 0x000fe20000000800 */
[----:B------:R-:W-:Y:S02]  /*92f0*/  IMAD R18, R7, UR6, R18 ;  /* 0x0000000607127c24 */ /* 0x000fe4000f8e0212 */
[----:B------:R-:W-:Y:S02]  /*9300*/  IMAD R19, R19, UR5, R20 ;  /* 0x0000000513137c24 */ /* 0x000fe4000f8e0214 */
[----:B------:R-:W-:-:S03]  /*9310*/  IMAD.MOV.U32 R7, RZ, RZ, 0x1 ;  /* 0x00000001ff077424 */ /* 0x000fc600078e00ff */
[----:B------:R-:W-:Y:S02]  /*9320*/  SEL R6, R19, R18, !P3 ;  /* 0x0000001213067207 */ /* 0x000fe40005800000 */
[----:B------:R-:W-:-:S07]  /*9330*/  SEL R18, R18, R19, !P3 ;  /* 0x0000001312127207 */ /* 0x000fce0005800000 */
.L_x_181:
[----:B------:R-:W-:Y:S05]  /*9340*/  BSYNC B1 ;  /* 0x0000000000017941 */ /* 0x000fea0003800000 */
.L_x_180:
[----:B------:R-:W-:-:S13]  /*9350*/  LOP3.LUT P0, RZ, R7, 0xff, RZ, 0xc0, !PT ;  /* 0x000000ff07ff7812 */ /* 0x000fda000780c0ff */
[----:B------:R-:W-:Y:S05]  /*9360*/  @P0 BRA `(.L_x_184) ;  /* 0xfffffff400440947 */ /* 0x000fea000383ffff */
[----:B------:R-:W-:Y:S05]  /*9370*/  BSYNC B0 ;  /* 0x0000000000007941 */ /* 0x000fea0003800000 */
.L_x_173:
[----:B------:R-:W-:-:S03]  /*9380*/  UMOV UR5, 0xffffffff ;  /* 0xffffffff00057882 */ /* 0x000fc60000000000 */
[----:B------:R-:W-:Y:S05]  /*9390*/  BRA.DIV UR5, `(.L_x_185) ;  /* 0x00000006051c7947 */ /* 0x000fea000b800000 */
[----:B------:R-:W-:-:S13]  /*93a0*/  ELECT P0, URZ, PT ;  /* 0x00000000003f782f */ /* 0x000fda0003800000 */
.L_x_199:
[----:B------:R-:W-:Y:S04]  /*93b0*/  BSSY B0, `(.L_x_186) ;  /* 0x000002b000007945 */ /* 0x000fe80003800000 */
[----:B------:R-:W-:Y:S05]  /*93c0*/  @!P0 BRA `(.L_x_187) ;  /* 0x0000000000a48947 */ /* 0x000fea0003800000 */
[----:B------:R-:W-:-:S04]  /*93d0*/  LOP3.LUT R4, R4, 0x2, RZ, 0xfc, !PT ;  /* 0x0000000204047812 */ /* 0x000fc800078efcff */
[----:B------:R-:W-:-:S13]  /*93e0*/  ISETP.NE.AND P0, PT, R4, 0x3, PT ;  /* 0x000000030400780c */ /* 0x000fda0003f05270 */
[----:B------:R-:W-:Y:S05]  /*93f0*/  @!P0 BRA `(.L_x_188) ;  /* 0x0000000000048947 */ /* 0x000fea0003800000 */
[----:B------:R-:W-:Y:S01]  /*9400*/  BPT.TRAP 0x1 ;  /* 0x000000040000795c */ /* 0x000fe20000300000 */
.L_x_188:
[----:B------:R-:W0:Y:S01]  /*9410*/  S2R R3, SR_CgaCtaId ;  /* 0x0000000000037919 */ /* 0x000e220000008800 */
[----:B------:R-:W-:Y:S02]  /*9420*/  MOV R0, 0x400 ;  /* 0x0000040000007802 */ /* 0x000fe40000000f00 */
[----:B------:R-:W-:Y:S02]  /*9430*/  SHF.L.U32 R2, R15, 0x1f, RZ ;  /* 0x0000001f0f027819 */ /* 0x000fe400000006ff */
[----:B0-----:R-:W-:-:S05]  /*9440*/  LEA R3, R3, R0, 0x18 ;  /* 0x0000000003037211 */ /* 0x001fca00078ec0ff */
[----:B------:R-:W-:-:S04]  /*9450*/  VIADD R3, R3, 0x20 ;  /* 0x0000002003037836 */ /* 0x000fc80000000000 */
[C---:B------:R-:W-:Y:S02]  /*9460*/  IMAD R5, R14.reuse, 0x8, R3 ;  /* 0x000000080e057824 */ /* 0x040fe400078e0203 */
[----:B------:R-:W-:Y:S02]  /*9470*/  VIADD R14, R14, 0x1 ;  /* 0x000000010e0e7836 */ /* 0x000fe40000000000 */
[----:B------:R-:W0:Y:S03]  /*9480*/  SYNCS.PHASECHK.TRANS64.TRYWAIT P0, [R5+URZ], R2 ;  /* 0x00000002050075a7 */ /* 0x000e26000800017f */
[----:B------:R-:W-:-:S04]  /*9490*/  ISETP.NE.AND P1, PT, R14, 0x4, PT ;  /* 0x000000040e00780c */ /* 0x000fc80003f25270 */
[----:B------:R-:W-:Y:S02]  /*94a0*/  SEL R0, RZ, 0x1, P1 ;  /* 0x00000001ff007807 */ /* 0x000fe40000800000 */
[----:B------:R-:W-:Y:S02]  /*94b0*/  SEL R14, R14, RZ, P1 ;  /* 0x000000ff0e0e7207 */ /* 0x000fe40000800000 */
[----:B------:R-:W-:-:S03]  /*94c0*/  LOP3.LUT R15, R15, R0, RZ, 0x3c, !PT ;  /* 0x000000000f0f7212 */ /* 0x000fc600078e3cff */
[----:B------:R-:W-:Y:S01]  /*94d0*/  IMAD R7, R14, 0x8, R3 ;  /* 0x000000080e077824 */ /* 0x000fe200078e0203 */
[----:B------:R-:W-:Y:S01]  /*94e0*/  SHF.L.U32 R4, R15, 0x1f, RZ ;  /* 0x0000001f0f047819 */ /* 0x000fe200000006ff */
[----:B0-----:R-:W-:Y:S06]  /*94f0*/  @!P0 BRA `(.L_x_189) ;  /* 0x0000000000e48947 */ /* 0x001fec0003800000 */
.L_x_200:
[----:B------:R-:W1:Y:S01]  /*9500*/  SYNCS.PHASECHK.TRANS64.TRYWAIT P0, [R7+URZ], R4 ;  /* 0x00000004070075a7 */ /* 0x000e62000800017f */
[----:B------:R-:W-:-:S05]  /*9510*/  VIADD R0, R14, 0x1 ;  /* 0x000000010e007836 */ /* 0x000fca0000000000 */
[----:B------:R-:W-:-:S04]  /*9520*/  ISETP.NE.AND P1, PT, R0, 0x4, PT ;  /* 0x000000040000780c */ /* 0x000fc80003f25270 */
[----:B0-----:R-:W-:Y:S02]  /*9530*/  SEL R2, RZ, 0x1, P1 ;  /* 0x00000001ff027807 */ /* 0x001fe40000800000 */
[----:B------:R-:W-:Y:S02]  /*9540*/  SEL R0, R0, RZ, P1 ;  /* 0x000000ff00007207 */ /* 0x000fe40000800000 */
[----:B------:R-:W-:-:S03]  /*9550*/  LOP3.LUT R15, R15, R2, RZ, 0x3c, !PT ;  /* 0x000000020f0f7212 */ /* 0x000fc600078e3cff */
[----:B------:R-:W-:Y:S01]  /*9560*/  IMAD R6, R0, 0x8, R3 ;  /* 0x0000000800067824 */ /* 0x000fe200078e0203 */
[----:B------:R-:W-:Y:S01]  /*9570*/  SHF.L.U32 R5, R15, 0x1f, RZ ;  /* 0x0000001f0f057819 */ /* 0x000fe200000006ff */
[----:B-1----:R-:W-:Y:S06]  /*9580*/  @!P0 BRA `(.L_x_190) ;  /* 0x0000000000d48947 */ /* 0x002fec0003800000 */
.L_x_201:
[----:B------:R-:W1:Y:S01]  /*9590*/  SYNCS.PHASECHK.TRANS64.TRYWAIT P0, [R6+URZ], R5 ;  /* 0x00000005060075a7 */ /* 0x000e62000800017f */
[----:B------:R-:W-:-:S05]  /*95a0*/  VIADD R0, R0, 0x1 ;  /* 0x0000000100007836 */ /* 0x000fca0000000000 */
[----:B------:R-:W-:-:S04]  /*95b0*/  ISETP.NE.AND P1, PT, R0, 0x4, PT ;  /* 0x000000040000780c */ /* 0x000fc80003f25270 */
[----:B------:R-:W-:Y:S02]  /*95c0*/  SEL R2, RZ, 0x1, P1 ;  /* 0x00000001ff027807 */ /* 0x000fe40000800000 */
[----:B------:R-:W-:Y:S02]  /*95d0*/  SEL R0, R0, RZ, P1 ;  /* 0x000000ff00007207 */ /* 0x000fe40000800000 */
[----:B------:R-:W-:Y:S01]  /*95e0*/  LOP3.LUT R2, R15, R2, RZ, 0x3c, !PT ;  /* 0x000000020f027212 */ /* 0x000fe200078e3cff */
[----:B-1----:R-:W-:Y:S06]  /*95f0*/  @!P0 BRA `(.L_x_191) ;  /* 0x0000000000cc8947 */ /* 0x002fec0003800000 */
.L_x_202:
[----:B------:R-:W-:Y:S01]  /*9600*/  IMAD R3, R0, 0x8, R3 ;  /* 0x0000000800037824 */ /* 0x000fe200078e0203 */
[----:B------:R-:W-:-:S07]  /*9610*/  SHF.L.U32 R0, R2, 0x1f, RZ ;  /* 0x0000001f02007819 */ /* 0x000fce00000006ff */
.L_x_192:
[----:B--2---:R2:W3:Y:S02]  /*9620*/  SYNCS.PHASECHK.TRANS64.TRYWAIT P0, [R3+URZ], R0 ;  /* 0x00000000030075a7 */ /* 0x0044e4000800017f */
[----:B---3--:R-:W-:Y:S05]  /*9630*/  @!P0 NANOSLEEP.SYNCS 0x989680 ;  /* 0x009896800000895d */ /* 0x008fea0003900000 */
[----:B------:R-:W3:Y:S02]  /*9640*/  @!P0 SYNCS.PHASECHK.TRANS64 P0, [R3+URZ], R0 ;  /* 0x00000000030085a7 */ /* 0x000ee4000800007f */
[----:B---3--:R-:W-:Y:S05]  /*9650*/  @!P0 BRA `(.L_x_192) ;  /* 0xfffffffc00f08947 */ /* 0x008fea000383ffff */
.L_x_187:
[----:B------:R-:W-:Y:S05]  /*9660*/  BSYNC B0 ;  /* 0x0000000000007941 */ /* 0x000fea0003800000 */
.L_x_186:
[----:B------:R-:W-:Y:S05]  /*9670*/  EXIT ;  /* 0x000000000000794d */ /* 0x000fea0003800000 */
.L_x_21:
[----:B-1----:R-:W-:-:S04]  /*9680*/  IMAD.U32 R13, RZ, RZ, UR6 ;  /* 0x00000006ff0d7e24 */ /* 0x002fc8000f8e00ff */
[----:B------:R1:W4:Y:S03]  /*9690*/  SYNCS.PHASECHK.TRANS64.TRYWAIT P0, [R13+URZ], R12 ;  /* 0x0000000c0d0075a7 */ /* 0x000326000800017f */
[----:B----4-:R-:W-:Y:S05]  /*96a0*/  @!P0 NANOSLEEP.SYNCS 0x989680 ;  /* 0x009896800000895d */ /* 0x010fea0003900000 */
[----:B------:R-:W4:Y:S02]  /*96b0*/  @!P0 SYNCS.PHASECHK.TRANS64 P0, [R13+URZ], R12 ;  /* 0x0000000c0d0085a7 */ /* 0x000f24000800007f */
[----:B----4-:R-:W-:Y:S05]  /*96c0*/  @!P0 BRA `(.L_x_21) ;  /* 0xfffffffc00ec8947 */ /* 0x010fea000383ffff */
[----:B------:R-:W-:Y:S05]  /*96d0*/  BRA `(.L_x_20) ;  /* 0xffffff8000487947 */ /* 0x000fea000383ffff */
.L_x_27:
[----:B-1----:R-:W-:-:S04]  /*96e0*/  IMAD.U32 R15, RZ, RZ, UR12 ;  /* 0x0000000cff0f7e24 */ /* 0x002fc8000f8e00ff */
[----:B------:R1:W4:Y:S03]  /*96f0*/  SYNCS.PHASECHK.TRANS64.TRYWAIT P0, [R15+URZ], R14 ;  /* 0x0000000e0f0075a7 */ /* 0x000326000800017f */
[----:B----4-:R-:W-:Y:S05]  /*9700*/  @!P0 NANOSLEEP.SYNCS 0x989680 ;  /* 0x009896800000895d */ /* 0x010fea0003900000 */
[----:B------:R-:W4:Y:S02]  /*9710*/  @!P0 SYNCS.PHASECHK.TRANS64 P0, [R15+URZ], R14 ;  /* 0x0000000e0f0085a7 */ /* 0x000f24000800007f */
[----:B----4-:R-:W-:Y:S05]  /*9720*/  @!P0 BRA `(.L_x_27) ;  /* 0xfffffffc00ec8947 */ /* 0x010fea000383ffff */
[----:B------:R-:W-:Y:S05]  /*9730*/  BRA `(.L_x_26) ;  /* 0xffffff8800b47947 */ /* 0x000fea000383ffff */
.L_x_174:
[----:B------:R-:W-:Y:S01]  /*9740*/  BSSY B1, `(.L_x_193) ;  /* 0x0000006000017945 */ /* 0x000fe20003800000 */
[----:B------:R-:W-:-:S07]  /*9750*/  IMAD.MOV.U32 R7, RZ, RZ, -0x1 ;  /* 0xffffffffff077424 */ /* 0x000fce00078e00ff */
[----:B------:R-:W-:Y:S05]  /*9760*/  WARPSYNC.COLLECTIVE R7, `(.L_x_194) ;  /* 0x00000000070c7348 */ /* 0x000fea0003c00000 */
[----:B------:R-:W-:Y:S02]  /*9770*/  ELECT P0, UR62, PT ;  /* 0x00000000003e782f */ /* 0x000fe40003800000 */
[----:B------:R-:W-:Y:S01]  /*9780*/  MOV R7, UR62 ;  /* 0x0000003e00077c02 */ /* 0x000fe20008000f00 */
[----:B------:R-:W-:Y:S10]  /*9790*/  ENDCOLLECTIVE ;  /* 0x000000000000791b */ /* 0x000ff40003800000 */
.L_x_194:
[----:B------:R-:W-:Y:S05]  /*97a0*/  BSYNC B1 ;  /* 0x0000000000017941 */ /* 0x000fea0003800000 */
.L_x_193:
[----:B------:R-:W-:Y:S05]  /*97b0*/  BRA `(.L_x_195) ;  /* 0xfffffff0003c7947 */ /* 0x000fea000383ffff */
.L_x_177:
[----:B0-----:R0:W1:Y:S02]  /*97c0*/  SYNCS.PHASECHK.TRANS64.TRYWAIT P0, [R21+URZ+0x20], R8 ;  /* 0x00002008150075a7 */ /* 0x001064000800017f */
[----:B-1----:R-:W-:Y:S05]  /*97d0*/  @!P0 NANOSLEEP.SYNCS 0x989680 ;  /* 0x009896800000895d */ /* 0x002fea0003900000 */
[----:B------:R-:W1:Y:S02]  /*97e0*/  @!P0 SYNCS.PHASECHK.TRANS64 P0, [R21+URZ+0x20], R8 ;  /* 0x00002008150085a7 */ /* 0x000e64000800007f */
[----:B-1----:R-:W-:Y:S05]  /*97f0*/  @!P0 BRA `(.L_x_177) ;  /* 0xfffffffc00f08947 */ /* 0x002fea000383ffff */
[----:B------:R-:W-:Y:S05]  /*9800*/  BRA `(.L_x_196) ;  /* 0xfffffff000747947 */ /* 0x000fea000383ffff */
.L_x_185:
[----:B------:R-:W-:Y:S01]  /*9810*/  BSSY B0, `(.L_x_197) ;  /* 0x0000006000007945 */ /* 0x000fe20003800000 */
[----:B------:R-:W-:-:S07]  /*9820*/  IMAD.MOV.U32 R7, RZ, RZ, -0x1 ;  /* 0xffffffffff077424 */ /* 0x000fce00078e00ff */
[----:B------:R-:W-:Y:S05]  /*9830*/  WARPSYNC.COLLECTIVE R7, `(.L_x_198) ;  /* 0x00000000070c7348 */ /* 0x000fea0003c00000 */
[----:B------:R-:W-:Y:S02]  /*9840*/  ELECT P0, UR62, PT ;  /* 0x00000000003e782f */ /* 0x000fe40003800000 */
[----:B------:R-:W-:Y:S01]  /*9850*/  MOV R7, UR62 ;  /* 0x0000003e00077c02 */ /* 0x000fe20008000f00 */
[----:B------:R-:W-:Y:S10]  /*9860*/  ENDCOLLECTIVE ;  /* 0x000000000000791b */ /* 0x000ff40003800000 */
.L_x_198:
[----:B------:R-:W-:Y:S05]  /*9870*/  BSYNC B0 ;  /* 0x0000000000007941 */ /* 0x000fea0003800000 */
.L_x_197:
[----:B------:R-:W-:Y:S05]  /*9880*/  BRA `(.L_x_199) ;  /* 0xfffffff800c87947 */ /* 0x000fea000383ffff */
.L_x_189:
[----:B0-----:R0:W1:Y:S02]  /*9890*/  SYNCS.PHASECHK.TRANS64.TRYWAIT P0, [R5+URZ], R2 ;  /* 0x00000002050075a7 */ /* 0x001064000800017f */
[----:B-1----:R-:W-:Y:S05]  /*98a0*/  @!P0 NANOSLEEP.SYNCS 0x989680 ;  /* 0x009896800000895d */ /* 0x002fea0003900000 */
[----:B------:R-:W1:Y:S02]  /*98b0*/  @!P0 SYNCS.PHASECHK.TRANS64 P0, [R5+URZ], R2 ;  /* 0x00000002050085a7 */ /* 0x000e64000800007f */
[----:B-1----:R-:W-:Y:S05]  /*98c0*/  @!P0 BRA `(.L_x_189) ;  /* 0xfffffffc00f08947 */ /* 0x002fea000383ffff */
[----:B------:R-:W-:Y:S05]  /*98d0*/  BRA `(.L_x_200) ;  /* 0xfffffffc00087947 */ /* 0x000fea000383ffff */
.L_x_190:
[----:B0-----:R0:W1:Y:S02]  /*98e0*/  SYNCS.PHASECHK.TRANS64.TRYWAIT P0, [R7+URZ], R4 ;  /* 0x00000004070075a7 */ /* 0x001064000800017f */
[----:B-1----:R-:W-:Y:S05]  /*98f0*/  @!P0 NANOSLEEP.SYNCS 0x989680 ;  /* 0x009896800000895d */ /* 0x002fea0003900000 */
[----:B------:R-:W1:Y:S02]  /*9900*/  @!P0 SYNCS.PHASECHK.TRANS64 P0, [R7+URZ], R4 ;  /* 0x00000004070085a7 */ /* 0x000e64000800007f */
[----:B-1----:R-:W-:Y:S05]  /*9910*/  @!P0 BRA `(.L_x_190) ;  /* 0xfffffffc00f08947 */ /* 0x002fea000383ffff */
[----:B------:R-:W-:Y:S05]  /*9920*/  BRA `(.L_x_201) ;  /* 0xfffffffc00187947 */ /* 0x000fea000383ffff */
.L_x_191:
[----:B-1----:R1:W2:Y:S02]  /*9930*/  SYNCS.PHASECHK.TRANS64.TRYWAIT P0, [R6+URZ], R5 ;  /* 0x00000005060075a7 */ /* 0x0022a4000800017f */
[----:B--2---:R-:W-:Y:S05]  /*9940*/  @!P0 NANOSLEEP.SYNCS 0x989680 ;  /* 0x009896800000895d */ /* 0x004fea0003900000 */
[----:B------:R-:W2:Y:S02]  /*9950*/  @!P0 SYNCS.PHASECHK.TRANS64 P0, [R6+URZ], R5 ;  /* 0x00000005060085a7 */ /* 0x000ea4000800007f */
[----:B--2---:R-:W-:Y:S05]  /*9960*/  @!P0 BRA `(.L_x_191) ;  /* 0xfffffffc00f08947 */ /* 0x004fea000383ffff */
[----:B------:R-:W-:Y:S05]  /*9970*/  BRA `(.L_x_202) ;  /* 0xfffffffc00207947 */ /* 0x000fea000383ffff */
.L_x_203:
[----:B------:R-:W-:-:S00]  /*9980*/  BRA `(.L_x_203) ;  /* 0xfffffffc00fc7947 */ /* 0x000fc0000383ffff */
[----:B------:R-:W-:-:S00]  /*9990*/  NOP ;  /* 0x0000000000007918 */ /* 0x000fc00000000000 */
        /* <DEDUP_REMOVED lines=14> */
.L_x_204:


//--------------------- .nv.shared._ZN7cutlass13device_kernelINS_4gemm6kernel13GemmUniversalIN4cute5tupleIJiiiiEEENS1_10collective13CollectiveMmaINS1_37MainloopSm90TmaGmmaWarpSpecializedFP8ILi4ENS5_IJNS4_1CILi2EEENSA_ILi1EEESC_EEENS1_35KernelTmaWarpSpecializedCooperativeEEENS5_IJNSA_ILi256EEENSA_ILi64EEESH_EEENS_12float_e4m3_tENS5_IJlSC_lEEESJ_SK_NS4_8TiledMMAINS4_8MMA_AtomIJNS4_4SM904GMMA30MMA_64x64x32_F32E4M3E4M3_SS_TNILNSO_7ScaleInE1ELSQ_1EEEEEENS4_6LayoutISD_NS5_IJSC_NSA_ILi0EEESU_EEEEENS5_IJNS4_10UnderscoreESX_SX_EEEEENS4_13SM90_TMA_LOADENS4_14ComposedLayoutINS4_7SwizzleILi2ELi4ELi3EEENS4_18smem_ptr_flag_bitsILi8EEENST_INS5_IJNSA_ILi8EEESH_EEENS5_IJSH_SC_EEEEEEEvNS4_8identityENS4_23SM90_TMA_LOAD_MULTICASTES1A_vS1B_EENS_8epilogue10collective6detail29Sm90TmaWarpSpecializedAdapterINS1F_15DefaultEpilogueISJ_SK_SK_NS1E_6thread17LinearCombinationISJ_Li1EffLNS1J_9ScaleType4KindE0ELNS_15FloatRoundStyleE2ESJ_EENS1_15EpilogueDefaultEEEEEvvEEEEvNT_6ParamsE --------------------------
	.section	.nv.shared._ZN7cutlass13device_kernelINS_4gemm6kernel13GemmUniversalIN4cute5tupleIJiiiiEEENS1_10collective13CollectiveMmaINS1_37MainloopSm90TmaGmmaWarpSpecializedFP8ILi4ENS5_IJNS4_1CILi2EEENSA_ILi1EEESC_EEENS1_35KernelTmaWarpSpecializedCooperativeEEENS5_IJNSA_ILi256EEENSA_ILi64EEESH_EEENS_12float_e4m3_tENS5_IJlSC_lEEESJ_SK_NS4_8TiledMMAINS4_8MMA_AtomIJNS4_4SM904GMMA30MMA_64x64x32_F32E4M3E4M3_SS_TNILNSO_7ScaleInE1ELSQ_1EEEEEENS4_6LayoutISD_NS5_IJSC_NSA_ILi0EEESU_EEEEENS5_IJNS4_10UnderscoreESX_SX_EEEEENS4_13SM90_TMA_LOADENS4_14ComposedLayoutINS4_7SwizzleILi2ELi4ELi3EEENS4_18smem_ptr_flag_bitsILi8EEENST_INS5_IJNSA_ILi8EEESH_EEENS5_IJSH_SC_EEEEEEEvNS4_8identityENS4_23SM90_TMA_LOAD_MULTICASTES1A_vS1B_EENS_8epilogue10collective6detail29Sm90TmaWarpSpecializedAdapterINS1F_15DefaultEpilogueISJ_SK_SK_NS1E_6thread17LinearCombinationISJ_Li1EffLNS1J_9ScaleType4KindE0ELNS_15FloatRoundStyleE2ESJ_EENS1_15EpilogueDefaultEEEEEvvEEEEvNT_6ParamsE,"aw",@nobits
	.sectionflags	@""
	.align	16
	.zero		1024


//--------------------- .nv.shared.reserved.0     --------------------------
	.section	.nv.shared.reserved.0,"aw",@nobits
	.weak		__nv_reservedSMEM_offset_0_alias
	.size		__nv_reservedSMEM_offset_0_alias, 0, 0
	.other		__nv_reservedSMEM_offset_0_alias,@"STO_CUDA_RESERVED_SHARED STV_DEFAULT"
__nv_reservedSMEM_offset_0_alias:
	.zero		0


//--------------------- .nv.global                --------------------------
	.section	.nv.global,"aw",@nobits
.nv.global:
	.type		_ZN39_INTERNAL_dfb819ac_4_k_cu_dd9a436a_52974cute1_E,@object
	.size		_ZN39_INTERNAL_dfb819ac_4_k_cu_dd9a436a_52974cute1_E,(_ZN39_INTERNAL_dfb819ac_4_k_cu_dd9a436a_52974cuda3std3__45__cpo6cbeginE - _ZN39_INTERNAL_dfb819ac_4_k_cu_dd9a436a_52974cute1_E)
_ZN39_INTERNAL_dfb819ac_4_k_cu_dd9a436a_52974cute1_E:
	.zero		1
	.type		_ZN39_INTERNAL_dfb819ac_4_k_cu_dd9a436a_52974cuda3std3__45__cpo6cbeginE,@object
	.size		_ZN39_INTERNAL_dfb819ac_4_k_cu_dd9a436a_52974cuda3std3__45__cpo6cbeginE,(_ZN39_INTERNAL_dfb819ac_4_k_cu_dd9a436a_52974cuda3std3__48in_placeE - _ZN39_INTERNAL_dfb819ac_4_k_cu_dd9a436a_52974cuda3std3__45__cpo6cbeginE)
_ZN39_INTERNAL_dfb819ac_4_k_cu_dd9a436a_52974cuda3std3__45__cpo6cbeginE:
	.zero		1
	.type		_ZN39_INTERNAL_dfb819ac_4_k_cu_dd9a436a_52974cuda3std3__48in_placeE,@object
	.size		_ZN39_INTERNAL_dfb819ac_4_k_cu_dd9a436a_52974cuda3std3__48in_placeE,(_ZN39_INTERNAL_dfb819ac_4_k_cu_dd9a436a_52974cuda3std6ranges3__45__cpo9iter_moveE - _ZN39_INTERNAL_dfb819ac_4_k_cu_dd9a436a_52974cuda3std3__48in_placeE)
_ZN39_INTERNAL_dfb819ac_4_k_cu_dd9a436a_52974cuda3std3__48in_placeE:
	.zero		1
	.type		_ZN39_INTERNAL_dfb819ac_4_k_cu_dd9a436a_52974cuda3std6ranges3__45__cpo9iter_moveE,@object
	.size		_ZN39_INTERNAL_dfb819ac_4_k_cu_dd9a436a_52974cuda3std6ranges3__45__cpo9iter_moveE,(_ZN39_INTERNAL_dfb819ac_4_k_cu_dd9a436a_52974cuda3std3__45__cpo5beginE - _ZN39_INTERNAL_dfb819ac_4_k_cu_dd9a436a_52974cuda3std6ranges3__45__cpo9iter_moveE)
_ZN39_INTERNAL_dfb819ac_4_k_cu_dd9a436a_52974cuda3std6ranges3__45__cpo9iter_moveE:
	.zero		1
	.type		_ZN39_INTERNAL_dfb819ac_4_k_cu_dd9a436a_52974cuda3std3__45__cpo5beginE,@object
	.size		_ZN39_INTERNAL_dfb819ac_4_k_cu_dd9a436a_52974cuda3std3__45__cpo5beginE,(_ZN39_INTERNAL_dfb819ac_4_k_cu_dd9a436a_52974cuda3std3__441_GLOBAL__N__dfb819ac_4_k_cu_dd9a436a_52976ignoreE - _ZN39_INTERNAL_dfb819ac_4_k_cu_dd9a436a_52974cuda3std3__45__cpo5beginE)
_ZN39_INTERNAL_dfb819ac_4_k_cu_dd9a436a_52974cuda3std3__45__cpo5beginE:
	.zero		1
	.type		_ZN39_INTERNAL_dfb819ac_4_k_cu_dd9a436a_52974cuda3std3__441_GLOBAL__N__dfb819ac_4_k_cu_dd9a436a_52976ignoreE,@object
	.size		_ZN39_INTERNAL_dfb819ac_4_k_cu_dd9a436a_52974cuda3std3__441_GLOBAL__N__dfb819ac_4_k_cu_dd9a436a_52976ignoreE,(_ZN39_INTERNAL_dfb819ac_4_k_cu_dd9a436a_52974cute7productE - _ZN39_INTERNAL_dfb819ac_4_k_cu_dd9a436a_52974cuda3std3__441_GLOBAL__N__dfb819ac_4_k_cu_dd9a436a_52976ignoreE)
_ZN39_INTERNAL_dfb819ac_4_k_cu_dd9a436a_52974cuda3std3__441_GLOBAL__N__dfb819ac_4_k_cu_dd9a436a_52976ignoreE:
	.zero		1
	.type		_ZN39_INTERNAL_dfb819ac_4_k_cu_dd9a436a_52974cute7productE,@object
	.size		_ZN39_INTERNAL_dfb819ac_4_k_cu_dd9a436a_52974cute7productE,(_ZN39_INTERNAL_dfb819ac_4_k_cu_dd9a436a_52974cuda3std3__45__cpo3endE - _ZN39_INTERNAL_dfb819ac_4_k_cu_dd9a436a_52974cute7productE)
_ZN39_INTERNAL_dfb819ac_4_k_cu_dd9a436a_52974cute7productE:
	.zero		1
	.type		_ZN39_INTERNAL_dfb819ac_4_k_cu_dd9a436a_52974cuda3std3__45__cpo3endE,@object
	.size		_ZN39_INTERNAL_dfb819ac_4_k_cu_dd9a436a_52974cuda3std3__45__cpo3endE,(_ZN39_INTERNAL_dfb819ac_4_k_cu_dd9a436a_52974cuda3std3__419piecewise_constructE - _ZN39_INTERNAL_dfb819ac_4_k_cu_dd9a436a_52974cuda3std3__45__cpo3endE)
_ZN39_INTERNAL_dfb819ac_4_k_cu_dd9a436a_52974cuda3std3__45__cpo3endE:
	.zero		1
	.type		_ZN39_INTERNAL_dfb819ac_4_k_cu_dd9a436a_52974cuda3std3__419piecewise_constructE,@object
	.size		_ZN39_INTERNAL_dfb819ac_4_k_cu_dd9a436a_52974cuda3std3__419piecewise_constructE,(_ZN39_INTERNAL_dfb819ac_4_k_cu_dd9a436a_52974cuda3std3__45__cpo4cendE - _ZN39_INTERNAL_dfb819ac_4_k_cu_dd9a436a_52974cuda3std3__419piecewise_constructE)
_ZN39_INTERNAL_dfb819ac_4_k_cu_dd9a436a_52974cuda3std3__419piecewise_constructE:
	.zero		1
	.type		_ZN39_INTERNAL_dfb819ac_4_k_cu_dd9a436a_52974cuda3std3__45__cpo4cendE,@object
	.size		_ZN39_INTERNAL_dfb819ac_4_k_cu_dd9a436a_52974cuda3std3__45__cpo4cendE,(_ZN39_INTERNAL_dfb819ac_4_k_cu_dd9a436a_52974cuda3std6ranges3__45__cpo4swapE - _ZN39_INTERNAL_dfb819ac_4_k_cu_dd9a436a_52974cuda3std3__45__cpo4cendE)
_ZN39_INTERNAL_dfb819ac_4_k_cu_dd9a436a_52974cuda3std3__45__cpo4cendE:
	.zero		1
	.type		_ZN39_INTERNAL_dfb819ac_4_k_cu_dd9a436a_52974cuda3std6ranges3__45__cpo4swapE,@object
	.size		_ZN39_INTERNAL_dfb819ac_4_k_cu_dd9a436a_52974cuda3std6ranges3__45__cpo4swapE,(.L_7 - _ZN39_INTERNAL_dfb819ac_4_k_cu_dd9a436a_52974cuda3std6ranges3__45__cpo4swapE)
_ZN39_INTERNAL_dfb819ac_4_k_cu_dd9a436a_52974cuda3std6ranges3__45__cpo4swapE:
	.zero		1
.L_7:


//--------------------- .nv.constant0._ZN7cutlass13device_kernelINS_4gemm6kernel13GemmUniversalIN4cute5tupleIJiiiiEEENS1_10collective13CollectiveMmaINS1_37MainloopSm90TmaGmmaWarpSpecializedFP8ILi4ENS5_IJNS4_1CILi2EEENSA_ILi1EEESC_EEENS1_35KernelTmaWarpSpecializedCooperativeEEENS5_IJNSA_ILi256EEENSA_ILi64EEESH_EEENS_12float_e4m3_tENS5_IJlSC_lEEESJ_SK_NS4_8TiledMMAINS4_8MMA_AtomIJNS4_4SM904GMMA30MMA_64x64x32_F32E4M3E4M3_SS_TNILNSO_7ScaleInE1ELSQ_1EEEEEENS4_6LayoutISD_NS5_IJSC_NSA_ILi0EEESU_EEEEENS5_IJNS4_10UnderscoreESX_SX_EEEEENS4_13SM90_TMA_LOADENS4_14ComposedLayoutINS4_7SwizzleILi2ELi4ELi3EEENS4_18smem_ptr_flag_bitsILi8EEENST_INS5_IJNSA_ILi8EEESH_EEENS5_IJSH_SC_EEEEEEEvNS4_8identityENS4_23SM90_TMA_LOAD_MULTICASTES1A_vS1B_EENS_8epilogue10collective6detail29Sm90TmaWarpSpecializedAdapterINS1F_15DefaultEpilogueISJ_SK_SK_NS1E_6thread17LinearCombinationISJ_Li1EffLNS1J_9ScaleType4KindE0ELNS_15FloatRoundStyleE2ESJ_EENS1_15EpilogueDefaultEEEEEvvEEEEvNT_6ParamsE --------------------------
	.section	.nv.constant0._ZN7cutlass13device_kernelINS_4gemm6kernel13GemmUniversalIN4cute5tupleIJiiiiEEENS1_10collective13CollectiveMmaINS1_37MainloopSm90TmaGmmaWarpSpecializedFP8ILi4ENS5_IJNS4_1CILi2EEENSA_ILi1EEESC_EEENS1_35KernelTmaWarpSpecializedCooperativeEEENS5_IJNSA_ILi256EEENSA_ILi64EEESH_EEENS_12float_e4m3_tENS5_IJlSC_lEEESJ_SK_NS4_8TiledMMAINS4_8MMA_AtomIJNS4_4SM904GMMA30MMA_64x64x32_F32E4M3E4M3_SS_TNILNSO_7ScaleInE1ELSQ_1EEEEEENS4_6LayoutISD_NS5_IJSC_NSA_ILi0EEESU_EEEEENS5_IJNS4_10UnderscoreESX_SX_EEEEENS4_13SM90_TMA_LOADENS4_14ComposedLayoutINS4_7SwizzleILi2ELi4ELi3EEENS4_18smem_ptr_flag_bitsILi8EEENST_INS5_IJNSA_ILi8EEESH_EEENS5_IJSH_SC_EEEEEEEvNS4_8identityENS4_23SM90_TMA_LOAD_MULTICASTES1A_vS1B_EENS_8epilogue10collective6detail29Sm90TmaWarpSpecializedAdapterINS1F_15DefaultEpilogueISJ_SK_SK_NS1E_6thread17LinearCombinationISJ_Li1EffLNS1J_9ScaleType4KindE0ELNS_15FloatRoundStyleE2ESJ_EENS1_15EpilogueDefaultEEEEEvvEEEEvNT_6ParamsE,"a",@progbits
	.sectionflags	@""
	.align	4
.nv.constant0._ZN7cutlass13device_kernelINS_4gemm6kernel13GemmUniversalIN4cute5tupleIJiiiiEEENS1_10collective13CollectiveMmaINS1_37MainloopSm90TmaGmmaWarpSpecializedFP8ILi4ENS5_IJNS4_1CILi2EEENSA_ILi1EEESC_EEENS1_35KernelTmaWarpSpecializedCooperativeEEENS5_IJNSA_ILi256EEENSA_ILi64EEESH_EEENS_12float_e4m3_tENS5_IJlSC_lEEESJ_SK_NS4_8TiledMMAINS4_8MMA_AtomIJNS4_4SM904GMMA30MMA_64x64x32_F32E4M3E4M3_SS_TNILNSO_7ScaleInE1ELSQ_1EEEEEENS4_6LayoutISD_NS5_IJSC_NSA_ILi0EEESU_EEEEENS5_IJNS4_10UnderscoreESX_SX_EEEEENS4_13SM90_TMA_LOADENS4_14ComposedLayoutINS4_7SwizzleILi2ELi4ELi3EEENS4_18smem_ptr_flag_bitsILi8EEENST_INS5_IJNSA_ILi8EEESH_EEENS5_IJSH_SC_EEEEEEEvNS4_8identityENS4_23SM90_TMA_LOAD_MULTICASTES1A_vS1B_EENS_8epilogue10collective6detail29Sm90TmaWarpSpecializedAdapterINS1F_15DefaultEpilogueISJ_SK_SK_NS1E_6thread17LinearCombinationISJ_Li1EffLNS1J_9ScaleType4KindE0ELNS_15FloatRoundStyleE2ESJ_EENS1_15EpilogueDefaultEEEEEvvEEEEvNT_6ParamsE:
	.zero		1664


//--------------------- SYMBOLS --------------------------

	.type		.nv.reservedSmem.offset0,@object
	.size		.nv.reservedSmem.offset0,0x4
